	.target	sm_90a

	.elftype	@"ET_EXEC"


//--------------------- .note.nv.tkinfo           --------------------------
	.section	.note.nv.tkinfo,"",@"SHT_NOTE"
	.sectionflags	@"SHF_NOTE_NV_TKINFO"
	.tkinfo
        /*0018*/ 	.word	0x00000002
        /*0030*/ 	.string	""
        /*0030*/ 	.string	"ptxas"
        /*0030*/ 	.string	"Cuda compilation tools, release 13.0, V13.0.88"
        /*0030*/ 	.string	"Build cuda_13.0.r13.0/compiler.36424714_0"
        /*0030*/ 	.string	"-v  -suppress-debug-info  -lineinfo  -arch sm_90a "



//--------------------- .note.nv.cuinfo           --------------------------
	.section	.note.nv.cuinfo,"",@"SHT_NOTE"
	.sectionflags	@"SHF_NOTE_NV_CUINFO"
        /*0018*/ 	.short	0x0002
        /*001a*/ 	.short	0x005a
        /*001c*/ 	.short	0x0082
	.zero		2


//--------------------- .nv.info                  --------------------------
	.section	.nv.info,"",@"SHT_CUDA_INFO"
	.align	4


	//----- nvinfo : EIATTR_REGCOUNT
	.align		4
        /*0000*/ 	.byte	0x04, 0x2f
        /*0002*/ 	.short	(.L_1 - .L_0)
	.align		4
.L_0:
        /*0004*/ 	.word	index@(matmul_kernel)
        /*0008*/ 	.word	0x000000ff


	//----- nvinfo : EIATTR_FRAME_SIZE
	.align		4
.L_1:
        /*000c*/ 	.byte	0x04, 0x11
        /*000e*/ 	.short	(.L_3 - .L_2)
	.align		4
.L_2:
        /*0010*/ 	.word	index@(matmul_kernel)
        /*0014*/ 	.word	0x00000000


	//----- nvinfo : EIATTR_MIN_STACK_SIZE
	.align		4
.L_3:
        /*0018*/ 	.byte	0x04, 0x12
        /*001a*/ 	.short	(.L_5 - .L_4)
	.align		4
.L_4:
        /*001c*/ 	.word	index@(matmul_kernel)
        /*0020*/ 	.word	0x00000000
.L_5:


//--------------------- .nv.compat                --------------------------
	.section	.nv.compat,"",@"SHT_CUDA_COMPAT_INFO"
	.align	4
        /*0000*/ 	.byte	0x02, 0x09, 0x01, 0x00, 0x02, 0x02, 0x04, 0x00, 0x02, 0x05, 0x05, 0x00, 0x03, 0x07, 0x01, 0x01
        /*0010*/ 	.byte	0x02, 0x03, 0x00, 0x00, 0x02, 0x06, 0x01, 0x00, 0x04, 0x0b, 0x08, 0x00, 0x00, 0x00, 0x00, 0x00
        /*0020*/ 	.byte	0x00, 0x00, 0x00, 0x00


//--------------------- .nv.info.matmul_kernel    --------------------------
	.section	.nv.info.matmul_kernel,"",@"SHT_CUDA_INFO"
	.sectionflags	@""
	.align	4


	//----- nvinfo : EIATTR_CUDA_API_VERSION
	.align		4
        /*0000*/ 	.byte	0x04, 0x37
        /*0002*/ 	.short	(.L_7 - .L_6)
.L_6:
        /*0004*/ 	.word	0x00000082


	//----- nvinfo : EIATTR_KPARAM_INFO
	.align		4
.L_7:
        /*0008*/ 	.byte	0x04, 0x17
        /*000a*/ 	.short	(.L_9 - .L_8)
.L_8:
        /*000c*/ 	.word	0x00000000
        /*0010*/ 	.short	0x000d
        /*0012*/ 	.short	0x0048
        /*0014*/ 	.byte	0x00, 0xf4, 0x21, 0x00


	//----- nvinfo : EIATTR_KPARAM_INFO
	.align		4
.L_9:
        /*0018*/ 	.byte	0x04, 0x17
        /*001a*/ 	.short	(.L_11 - .L_10)
.L_10:
        /*001c*/ 	.word	0x00000000
        /*0020*/ 	.short	0x000c
        /*0022*/ 	.short	0x0040
        /*0024*/ 	.byte	0x00, 0xf4, 0x21, 0x00


	//----- nvinfo : EIATTR_KPARAM_INFO
	.align		4
.L_11:
        /*0028*/ 	.byte	0x04, 0x17
        /*002a*/ 	.short	(.L_13 - .L_12)
.L_12:
        /*002c*/ 	.word	0x00000000
        /*0030*/ 	.short	0x000b
        /*0032*/ 	.short	0x0038
        /*0034*/ 	.byte	0x00, 0xf0, 0x11, 0x00


	//----- nvinfo : EIATTR_KPARAM_INFO
	.align		4
.L_13:
        /*0038*/ 	.byte	0x04, 0x17
        /*003a*/ 	.short	(.L_15 - .L_14)
.L_14:
        /*003c*/ 	.word	0x00000000
        /*0040*/ 	.short	0x000a
        /*0042*/ 	.short	0x0034
        /*0044*/ 	.byte	0x00, 0xf0, 0x11, 0x00


	//----- nvinfo : EIATTR_KPARAM_INFO
	.align		4
.L_15:
        /*0048*/ 	.byte	0x04, 0x17
        /*004a*/ 	.short	(.L_17 - .L_16)
.L_16:
        /*004c*/ 	.word	0x00000000
        /*0050*/ 	.short	0x0009
        /*0052*/ 	.short	0x0030
        /*0054*/ 	.byte	0x00, 0xf0, 0x11, 0x00


	//----- nvinfo : EIATTR_KPARAM_INFO
	.align		4
.L_17:
        /*0058*/ 	.byte	0x04, 0x17
        /*005a*/ 	.short	(.L_19 - .L_18)
.L_18:
        /*005c*/ 	.word	0x00000000
        /*0060*/ 	.short	0x0008
        /*0062*/ 	.short	0x002c
        /*0064*/ 	.byte	0x00, 0xf0, 0x11, 0x00


	//----- nvinfo : EIATTR_KPARAM_INFO
	.align		4
.L_19:
        /*0068*/ 	.byte	0x04, 0x17
        /*006a*/ 	.short	(.L_21 - .L_20)
.L_20:
        /*006c*/ 	.word	0x00000000
        /*0070*/ 	.short	0x0007
        /*0072*/ 	.short	0x0028
        /*0074*/ 	.byte	0x00, 0xf0, 0x11, 0x00


	//----- nvinfo : EIATTR_KPARAM_INFO
	.align		4
.L_21:
        /*0078*/ 	.byte	0x04, 0x17
        /*007a*/ 	.short	(.L_23 - .L_22)
.L_22:
        /*007c*/ 	.word	0x00000000
        /*0080*/ 	.short	0x0006
        /*0082*/ 	.short	0x0024
        /*0084*/ 	.byte	0x00, 0xf0, 0x11, 0x00


	//----- nvinfo : EIATTR_KPARAM_INFO
	.align		4
.L_23:
        /*0088*/ 	.byte	0x04, 0x17
        /*008a*/ 	.short	(.L_25 - .L_24)
.L_24:
        /*008c*/ 	.word	0x00000000
        /*0090*/ 	.short	0x0005
        /*0092*/ 	.short	0x0020
        /*0094*/ 	.byte	0x00, 0xf0, 0x11, 0x00


	//----- nvinfo : EIATTR_KPARAM_INFO
	.align		4
.L_25:
        /*0098*/ 	.byte	0x04, 0x17
        /*009a*/ 	.short	(.L_27 - .L_26)
.L_26:
        /*009c*/ 	.word	0x00000000
        /*00a0*/ 	.short	0x0004
        /*00a2*/ 	.short	0x001c
        /*00a4*/ 	.byte	0x00, 0xf0, 0x11, 0x00


	//----- nvinfo : EIATTR_KPARAM_INFO
	.align		4
.L_27:
        /*00a8*/ 	.byte	0x04, 0x17
        /*00aa*/ 	.short	(.L_29 - .L_28)
.L_28:
        /*00ac*/ 	.word	0x00000000
        /*00b0*/ 	.short	0x0003
        /*00b2*/ 	.short	0x0018
        /*00b4*/ 	.byte	0x00, 0xf0, 0x11, 0x00


	//----- nvinfo : EIATTR_KPARAM_INFO
	.align		4
.L_29:
        /*00b8*/ 	.byte	0x04, 0x17
        /*00ba*/ 	.short	(.L_31 - .L_30)
.L_30:
        /*00bc*/ 	.word	0x00000000
        /*00c0*/ 	.short	0x0002
        /*00c2*/ 	.short	0x0010
        /*00c4*/ 	.byte	0x00, 0xf4, 0x21, 0x00


	//----- nvinfo : EIATTR_KPARAM_INFO
	.align		4
.L_31:
        /*00c8*/ 	.byte	0x04, 0x17
        /*00ca*/ 	.short	(.L_33 - .L_32)
.L_32:
        /*00cc*/ 	.word	0x00000000
        /*00d0*/ 	.short	0x0001
        /*00d2*/ 	.short	0x0008
        /*00d4*/ 	.byte	0x00, 0xf4, 0x21, 0x00


	//----- nvinfo : EIATTR_KPARAM_INFO
	.align		4
.L_33:
        /*00d8*/ 	.byte	0x04, 0x17
        /*00da*/ 	.short	(.L_35 - .L_34)
.L_34:
        /*00dc*/ 	.word	0x00000000
        /*00e0*/ 	.short	0x0000
        /*00e2*/ 	.short	0x0000
        /*00e4*/ 	.byte	0x00, 0xf4, 0x21, 0x00


	//----- nvinfo : EIATTR_SPARSE_MMA_MASK
	.align		4
.L_35:
        /*00e8*/ 	.byte	0x03, 0x50
        /*00ea*/ 	.short	0x0000


	//----- nvinfo : EIATTR_MAXREG_COUNT
	.align		4
        /*00ec*/ 	.byte	0x03, 0x1b
        /*00ee*/ 	.short	0x00ff


	//----- nvinfo : EIATTR_NUM_BARRIERS
	.align		4
        /*00f0*/ 	.byte	0x02, 0x4c
        /*00f2*/ 	.byte	0x01
	.zero		1


	//----- nvinfo : EIATTR_MERCURY_ISA_VERSION
	.align		4
        /*00f4*/ 	.byte	0x03, 0x5f
        /*00f6*/ 	.short	0x0101


	//----- nvinfo : EIATTR_EXIT_INSTR_OFFSETS
	.align		4
        /*00f8*/ 	.byte	0x04, 0x1c
        /*00fa*/ 	.short	(.L_37 - .L_36)


	//   ....[0]....
.L_36:
        /*00fc*/ 	.word	0x00007290


	//   ....[1]....
        /*0100*/ 	.word	0x000072c0


	//----- nvinfo : EIATTR_REQNTID
	.align		4
.L_37:
        /*0104*/ 	.byte	0x04, 0x10
        /*0106*/ 	.short	(.L_39 - .L_38)
.L_38:
        /*0108*/ 	.word	0x00000100
        /*010c*/ 	.word	0x00000001
        /*0110*/ 	.word	0x00000001


	//----- nvinfo : EIATTR_CBANK_PARAM_SIZE
	.align		4
.L_39:
        /*0114*/ 	.byte	0x03, 0x19
        /*0116*/ 	.short	0x0050


	//----- nvinfo : EIATTR_PARAM_CBANK
	.align		4
        /*0118*/ 	.byte	0x04, 0x0a
        /*011a*/ 	.short	(.L_41 - .L_40)
	.align		4
.L_40:
        /*011c*/ 	.word	index@(.nv.constant0.matmul_kernel)
        /*0120*/ 	.short	0x0210
        /*0122*/ 	.short	0x0050


	//----- nvinfo : EIATTR_SW_WAR
	.align		4
.L_41:
        /*0124*/ 	.byte	0x04, 0x36
        /*0126*/ 	.short	(.L_43 - .L_42)
.L_42:
        /*0128*/ 	.word	0x00000008
.L_43:


//--------------------- .nv.callgraph             --------------------------
	.section	.nv.callgraph,"",@"SHT_CUDA_CALLGRAPH"
	.align	4
	.sectionentsize	8
	.align		4
        /*0000*/ 	.word	0x00000000
	.align		4
        /*0004*/ 	.word	0xffffffff
	.align		4
        /*0008*/ 	.word	0x00000000
	.align		4
        /*000c*/ 	.word	0xfffffffe
	.align		4
        /*0010*/ 	.word	0x00000000
	.align		4
        /*0014*/ 	.word	0xfffffffd
	.align		4
        /*0018*/ 	.word	0x00000000
	.align		4
        /*001c*/ 	.word	0xfffffffc


//--------------------- .text.matmul_kernel       --------------------------
	.section	.text.matmul_kernel,"ax",@progbits
	.align	128
        .global         matmul_kernel
        .type           matmul_kernel,@function
        .size           matmul_kernel,(.L_x_3 - matmul_kernel)
        .other          matmul_kernel,@"STO_CUDA_ENTRY STV_DEFAULT"
matmul_kernel:
.text.matmul_kernel:
[----:B------:R-:W-:Y:S08]  /*0000*/  LDC R1, c[0x0][0x28] ;  /* 0x00000a00ff017b82 */ /* 0x000ff00000000800 */
[----:B------:R-:W0:Y:S01]  /*0010*/  LDC.64 R22, c[0x0][0x228] ;  /* 0x00008a00ff167b82 */ /* 0x000e220000000a00 */
[----:B------:R-:W1:Y:S01]  /*0020*/  S2R R5, SR_CTAID.X ;  /* 0x0000000000057919 */ /* 0x000e620000002500 */
[----:B------:R-:W-:Y:S01]  /*0030*/  UMOV UR12, 0x400 ;  /* 0x00000400000c7882 */ /* 0x000fe20000000000 */
[----:B------:R-:W-:Y:S01]  /*0040*/  ULDC.64 UR14, c[0x0][0x208] ;  /* 0x00008200000e7ab9 */ /* 0x000fe20000000a00 */
[----:B------:R-:W-:Y:S01]  /*0050*/  CS2R R24, SRZ ;  /* 0x0000000000187805 */ /* 0x000fe2000001ff00 */
[----:B------:R-:W2:Y:S01]  /*0060*/  S2R R56, SR_TID.X ;  /* 0x0000000000387919 */ /* 0x000ea20000002100 */
[----:B------:R-:W-:-:S02]  /*0070*/  CS2R R26, SRZ ;  /* 0x00000000001a7805 */ /* 0x000fc4000001ff00 */
[----:B------:R-:W-:Y:S01]  /*0080*/  CS2R R32, SRZ ;  /* 0x0000000000207805 */ /* 0x000fe2000001ff00 */
[----:B------:R-:W3:Y:S01]  /*0090*/  LDC R69, c[0x0][0x230] ;  /* 0x00008c00ff457b82 */ /* 0x000ee20000000800 */
[----:B------:R-:W-:Y:S02]  /*00a0*/  CS2R R34, SRZ ;  /* 0x0000000000227805 */ /* 0x000fe4000001ff00 */
[----:B------:R-:W-:Y:S02]  /*00b0*/  CS2R R40, SRZ ;  /* 0x0000000000287805 */ /* 0x000fe4000001ff00 */
[----:B------:R-:W-:Y:S02]  /*00c0*/  CS2R R42, SRZ ;  /* 0x00000000002a7805 */ /* 0x000fe4000001ff00 */
[----:B------:R-:W-:Y:S02]  /*00d0*/  CS2R R48, SRZ ;  /* 0x0000000000307805 */ /* 0x000fe4000001ff00 */
[----:B------:R-:W-:Y:S01]  /*00e0*/  CS2R R50, SRZ ;  /* 0x0000000000327805 */ /* 0x000fe2000001ff00 */
[----:B------:R-:W4:Y:S01]  /*00f0*/  S2UR UR4, SR_CgaCtaId ;  /* 0x00000000000479c3 */ /* 0x000f220000008800 */
[----:B0-----:R-:W-:-:S05]  /*0100*/  VIADD R0, R23, 0x3f ;  /* 0x0000003f17007836 */ /* 0x001fca0000000000 */
[----:B------:R-:W-:Y:S01]  /*0110*/  SHF.R.S32.HI R3, RZ, 0x1f, R0 ;  /* 0x0000001fff037819 */ /* 0x000fe20000011400 */
[----:B---3--:R-:W-:-:S03]  /*0120*/  VIADD R69, R69, 0x7f ;  /* 0x0000007f45457836 */ /* 0x008fc60000000000 */
[----:B------:R-:W-:Y:S02]  /*0130*/  LEA.HI R3, R3, R0, RZ, 0x6 ;  /* 0x0000000003037211 */ /* 0x000fe400078f30ff */
[----:B-1----:R-:W-:Y:S02]  /*0140*/  IABS R8, R5 ;  /* 0x0000000500087213 */ /* 0x002fe40000000000 */
[----:B------:R-:W-:Y:S02]  /*0150*/  SHF.R.S32.HI R3, RZ, 0x6, R3 ;  /* 0x00000006ff037819 */ /* 0x000fe40000011403 */
[----:B--2---:R-:W-:Y:S01]  /*0160*/  SHF.R.U32.HI R63, RZ, 0x7, R56 ;  /* 0x00000007ff3f7819 */ /* 0x004fe20000011638 */
[----:B----4-:R-:W-:Y:S01]  /*0170*/  ULEA UR12, UR4, UR12, 0x18 ;  /* 0x0000000c040c7291 */ /* 0x010fe2000f8ec03f */
[----:B------:R-:W-:Y:S01]  /*0180*/  LOP3.LUT R217, R56, 0x7f, RZ, 0xc0, !PT ;  /* 0x0000007f38d97812 */ /* 0x000fe200078ec0ff */
[----:B------:R-:W-:Y:S01]  /*0190*/  IMAD.SHL.U32 R4, R3, 0x8, RZ ;  /* 0x0000000803047824 */ /* 0x000fe200078e00ff */
[----:B------:R-:W-:-:S04]  /*01a0*/  SGXT.U32 R63, R63, 0x1 ;  /* 0x000000013f3f781a */ /* 0x000fc80000000000 */
[-C--:B------:R-:W-:Y:S02]  /*01b0*/  IABS R7, R4.reuse ;  /* 0x0000000400077213 */ /* 0x080fe40000000000 */
[----:B------:R-:W-:Y:S02]  /*01c0*/  IABS R10, R4 ;  /* 0x00000004000a7213 */ /* 0x000fe40000000000 */
[----:B------:R-:W0:Y:S08]  /*01d0*/  I2F.RP R0, R7 ;  /* 0x0000000700007306 */ /* 0x000e300000209400 */
[----:B0-----:R-:W0:Y:S02]  /*01e0*/  MUFU.RCP R0, R0 ;  /* 0x0000000000007308 */ /* 0x001e240000001000 */
[----:B0-----:R-:W-:-:S02]  /*01f0*/  VIADD R2, R0, 0xffffffe ;  /* 0x0ffffffe00027836 */ /* 0x001fc40000000000 */
[----:B------:R-:W-:-:S04]  /*0200*/  IMAD.MOV R0, RZ, RZ, -R10 ;  /* 0x000000ffff007224 */ /* 0x000fc800078e0a0a */
[----:B------:R0:W1:Y:S02]  /*0210*/  F2I.FTZ.U32.TRUNC.NTZ R3, R2 ;  /* 0x0000000200037305 */ /* 0x000064000021f000 */
[----:B0-----:R-:W-:Y:S02]  /*0220*/  IMAD.MOV.U32 R2, RZ, RZ, RZ ;  /* 0x000000ffff027224 */ /* 0x001fe400078e00ff */
[----:B-1----:R-:W-:-:S04]  /*0230*/  IMAD.MOV R6, RZ, RZ, -R3 ;  /* 0x000000ffff067224 */ /* 0x002fc800078e0a03 */
[----:B------:R-:W-:Y:S02]  /*0240*/  IMAD R9, R6, R7, RZ ;  /* 0x0000000706097224 */ /* 0x000fe400078e02ff */
[----:B------:R-:W-:Y:S02]  /*0250*/  IMAD.MOV.U32 R6, RZ, RZ, R8 ;  /* 0x000000ffff067224 */ /* 0x000fe400078e0008 */
[----:B------:R-:W-:-:S06]  /*0260*/  IMAD.HI.U32 R3, R3, R9, R2 ;  /* 0x0000000903037227 */ /* 0x000fcc00078e0002 */
[----:B------:R-:W-:-:S04]  /*0270*/  IMAD.HI.U32 R3, R3, R6, RZ ;  /* 0x0000000603037227 */ /* 0x000fc800078e00ff */
[----:B------:R-:W-:-:S05]  /*0280*/  IMAD R0, R3, R0, R6 ;  /* 0x0000000003007224 */ /* 0x000fca00078e0206 */
[----:B------:R-:W-:-:S13]  /*0290*/  ISETP.GT.U32.AND P1, PT, R7, R0, PT ;  /* 0x000000000700720c */ /* 0x000fda0003f24070 */
[----:B------:R-:W-:Y:S02]  /*02a0*/  @!P1 IMAD.IADD R0, R0, 0x1, -R7 ;  /* 0x0000000100009824 */ /* 0x000fe400078e0a07 */
[----:B------:R-:W-:Y:S01]  /*02b0*/  @!P1 VIADD R3, R3, 0x1 ;  /* 0x0000000103039836 */ /* 0x000fe20000000000 */
[----:B------:R-:W-:Y:S02]  /*02c0*/  ISETP.NE.AND P1, PT, R4, RZ, PT ;  /* 0x000000ff0400720c */ /* 0x000fe40003f25270 */
[----:B------:R-:W-:Y:S02]  /*02d0*/  ISETP.GE.U32.AND P0, PT, R0, R7, PT ;  /* 0x000000070000720c */ /* 0x000fe40003f06070 */
[----:B------:R-:W-:-:S04]  /*02e0*/  LOP3.LUT R0, R5, R4, RZ, 0x3c, !PT ;  /* 0x0000000405007212 */ /* 0x000fc800078e3cff */
[----:B------:R-:W-:Y:S01]  /*02f0*/  ISETP.GE.AND P2, PT, R0, RZ, PT ;  /* 0x000000ff0000720c */ /* 0x000fe20003f46270 */
[----:B------:R-:W-:-:S06]  /*0300*/  VIADD R0, R22, 0x7f ;  /* 0x0000007f16007836 */ /* 0x000fcc0000000000 */
[----:B------:R-:W-:-:S04]  /*0310*/  @P0 VIADD R3, R3, 0x1 ;  /* 0x0000000103030836 */ /* 0x000fc80000000000 */
[----:B------:R-:W-:Y:S01]  /*0320*/  IMAD.MOV.U32 R2, RZ, RZ, R3 ;  /* 0x000000ffff027224 */ /* 0x000fe200078e0003 */
[----:B------:R-:W-:-:S03]  /*0330*/  SHF.R.S32.HI R3, RZ, 0x1f, R0 ;  /* 0x0000001fff037819 */ /* 0x000fc60000011400 */
[----:B------:R-:W-:Y:S01]  /*0340*/  @!P2 IMAD.MOV R2, RZ, RZ, -R2 ;  /* 0x000000ffff02a224 */ /* 0x000fe200078e0a02 */
[----:B------:R-:W-:Y:S02]  /*0350*/  @!P1 LOP3.LUT R2, RZ, R4, RZ, 0x33, !PT ;  /* 0x00000004ff029212 */ /* 0x000fe400078e33ff */
[----:B------:R-:W-:-:S03]  /*0360*/  LEA.HI R3, R3, R0, RZ, 0x7 ;  /* 0x0000000003037211 */ /* 0x000fc600078f38ff */
[----:B------:R-:W-:Y:S02]  /*0370*/  IMAD.SHL.U32 R6, R2, 0x8, RZ ;  /* 0x0000000802067824 */ /* 0x000fe400078e00ff */
[----:B------:R-:W-:-:S03]  /*0380*/  IMAD.MOV R2, RZ, RZ, -R2 ;  /* 0x000000ffff027224 */ /* 0x000fc600078e0a02 */
[----:B------:R-:W-:Y:S01]  /*0390*/  LEA.HI.SX32 R3, R3, -R6, 0x19 ;  /* 0x8000000603037211 */ /* 0x000fe200078fcaff */
[----:B------:R-:W-:-:S03]  /*03a0*/  IMAD R4, R4, R2, R5 ;  /* 0x0000000204047224 */ /* 0x000fc600078e0205 */
[----:B------:R-:W-:Y:S02]  /*03b0*/  VIMNMX R11, R3, 0x8, PT ;  /* 0x00000008030b7848 */ /* 0x000fe40003fe0100 */
[----:B------:R-:W-:Y:S02]  /*03c0*/  IABS R9, R4 ;  /* 0x0000000400097213 */ /* 0x000fe40000000000 */
[----:B------:R-:W-:-:S04]  /*03d0*/  IABS R7, R11 ;  /* 0x0000000b00077213 */ /* 0x000fc80000000000 */
[----:B------:R-:W0:Y:S08]  /*03e0*/  I2F.RP R0, R7 ;  /* 0x0000000700007306 */ /* 0x000e300000209400 */
[----:B0-----:R-:W0:Y:S02]  /*03f0*/  MUFU.RCP R0, R0 ;  /* 0x0000000000007308 */ /* 0x001e240000001000 */
[----:B0-----:R-:W-:-:S06]  /*0400*/  VIADD R3, R0, 0xffffffe ;  /* 0x0ffffffe00037836 */ /* 0x001fcc0000000000 */
[----:B------:R-:W0:Y:S02]  /*0410*/  F2I.FTZ.U32.TRUNC.NTZ R3, R3 ;  /* 0x0000000300037305 */ /* 0x000e24000021f000 */
[----:B0-----:R-:W-:-:S04]  /*0420*/  IMAD.MOV R8, RZ, RZ, -R3 ;  /* 0x000000ffff087224 */ /* 0x001fc800078e0a03 */
[----:B------:R-:W-:Y:S01]  /*0430*/  IMAD.MOV.U32 R2, RZ, RZ, R8 ;  /* 0x000000ffff027224 */ /* 0x000fe200078e0008 */
[----:B------:R-:W-:-:S03]  /*0440*/  IABS R8, R11 ;  /* 0x0000000b00087213 */ /* 0x000fc60000000000 */
[----:B------:R-:W-:Y:S02]  /*0450*/  IMAD R5, R2, R7, RZ ;  /* 0x0000000702057224 */ /* 0x000fe400078e02ff */
[----:B------:R-:W-:Y:S02]  /*0460*/  IMAD.MOV.U32 R2, RZ, RZ, RZ ;  /* 0x000000ffff027224 */ /* 0x000fe400078e00ff */
[----:B------:R-:W-:Y:S02]  /*0470*/  IMAD.MOV R0, RZ, RZ, -R8 ;  /* 0x000000ffff007224 */ /* 0x000fe400078e0a08 */
        /* <DEDUP_REMOVED lines=9> */
[----:B------:R-:W-:-:S07]  /*0510*/  ISETP.GE.AND P2, PT, R0, RZ, PT ;  /* 0x000000ff0000720c */ /* 0x000fce0003f46270 */
[----:B------:R-:W-:Y:S01]  /*0520*/  @P0 VIADD R2, R2, 0x1 ;  /* 0x0000000102020836 */ /* 0x000fe20000000000 */
[----:B------:R-:W-:-:S05]  /*0530*/  ISETP.GE.AND P0, PT, R69, 0x80, PT ;  /* 0x000000804500780c */ /* 0x000fca0003f06270 */
[----:B------:R-:W-:Y:S01]  /*0540*/  @!P2 IMAD.MOV R2, RZ, RZ, -R2 ;  /* 0x000000ffff02a224 */ /* 0x000fe200078e0a02 */
[----:B------:R-:W-:-:S05]  /*0550*/  @!P1 LOP3.LUT R2, RZ, R11, RZ, 0x33, !PT ;  /* 0x0000000bff029212 */ /* 0x000fca00078e33ff */
[----:B------:R-:W-:Y:S02]  /*0560*/  IMAD.MOV R0, RZ, RZ, -R2 ;  /* 0x000000ffff007224 */ /* 0x000fe400078e0a02 */
[----:B------:R-:W-:Y:S02]  /*0570*/  IMAD.SHL.U32 R2, R2, 0x40, RZ ;  /* 0x0000004002027824 */ /* 0x000fe400078e00ff */
[----:B------:R-:W-:-:S03]  /*0580*/  IMAD R0, R11, R0, R4 ;  /* 0x000000000b007224 */ /* 0x000fc600078e0204 */
[----:B------:R-:W-:Y:S01]  /*0590*/  LOP3.LUT R216, R2, R63, RZ, 0xfc, !PT ;  /* 0x0000003f02d87212 */ /* 0x000fe200078efcff */
[----:B------:R-:W-:Y:S01]  /*05a0*/  IMAD.IADD R0, R6, 0x1, R0 ;  /* 0x0000000106007824 */ /* 0x000fe200078e0200 */
[C-C-:B------:R-:W-:Y:S02]  /*05b0*/  LOP3.LUT R215, R2.reuse, 0x2, R63.reuse, 0xfe, !PT ;  /* 0x0000000202d77812 */ /* 0x140fe400078efe3f */
[----:B------:R-:W-:Y:S01]  /*05c0*/  LOP3.LUT R214, R2, 0x4, R63, 0xfe, !PT ;  /* 0x0000000402d67812 */ /* 0x000fe200078efe3f */
[----:B------:R-:W-:Y:S01]  /*05d0*/  IMAD R217, R0, 0x80, R217 ;  /* 0x0000008000d97824 */ /* 0x000fe200078e02d9 */
[C-C-:B------:R-:W-:Y:S02]  /*05e0*/  LOP3.LUT R213, R2.reuse, 0x6, R63.reuse, 0xfe, !PT ;  /* 0x0000000602d57812 */ /* 0x140fe400078efe3f */
[C-C-:B------:R-:W-:Y:S02]  /*05f0*/  LOP3.LUT R212, R2.reuse, 0x8, R63.reuse, 0xfe, !PT ;  /* 0x0000000802d47812 */ /* 0x140fe400078efe3f */
[----:B------:R-:W-:-:S02]  /*0600*/  LOP3.LUT R211, R2, 0xa, R63, 0xfe, !PT ;  /* 0x0000000a02d37812 */ /* 0x000fc400078efe3f */
[C-C-:B------:R-:W-:Y:S02]  /*0610*/  LOP3.LUT R210, R2.reuse, 0xc, R63.reuse, 0xfe, !PT ;  /* 0x0000000c02d27812 */ /* 0x140fe400078efe3f */
[C-C-:B------:R-:W-:Y:S02]  /*0620*/  LOP3.LUT R209, R2.reuse, 0xe, R63.reuse, 0xfe, !PT ;  /* 0x0000000e02d17812 */ /* 0x140fe400078efe3f */
[C-C-:B------:R-:W-:Y:S02]  /*0630*/  LOP3.LUT R208, R2.reuse, 0x10, R63.reuse, 0xfe, !PT ;  /* 0x0000001002d07812 */ /* 0x140fe400078efe3f */
        /* <DEDUP_REMOVED lines=22> */
[----:B------:R-:W-:Y:S01]  /*07a0*/  LOP3.LUT R57, R2, 0x3e, R63, 0xfe, !PT ;  /* 0x0000003e02397812 */ /* 0x000fe200078efe3f */
[----:B------:R-:W-:Y:S06]  /*07b0*/  @!P0 BRA `(.L_x_0) ;  /* 0x0000005c00748947 */ /* 0x000fec0003800000 */
[----:B------:R-:W-:Y:S01]  /*07c0*/  IABS R37, R22 ;  /* 0x0000001600257213 */ /* 0x000fe20000000000 */
[----:B------:R-:W-:Y:S01]  /*07d0*/  ULDC UR4, c[0x0][0x234] ;  /* 0x00008d0000047ab9 */ /* 0x000fe20000000800 */
[----:B------:R-:W-:Y:S01]  /*07e0*/  IABS R38, R23 ;  /* 0x0000001700267213 */ /* 0x000fe20000000000 */
[----:B------:R-:W-:Y:S01]  /*07f0*/  ULDC.64 UR6, c[0x0][0x210] ;  /* 0x0000840000067ab9 */ /* 0x000fe20000000a00 */
[----:B------:R-:W0:Y:S01]  /*0800*/  I2F.RP R0, R37 ;  /* 0x0000002500007306 */ /* 0x000e220000209400 */
[----:B------:R-:W-:Y:S01]  /*0810*/  IABS R11, R59 ;  /* 0x0000003b000b7213 */ /* 0x000fe20000000000 */
[----:B------:R-:W-:Y:S01]  /*0820*/  UIADD3 UR5, UR12, 0x8000, URZ ;  /* 0x000080000c057890 */ /* 0x000fe2000fffe03f */
[----:B------:R-:W-:Y:S01]  /*0830*/  IABS R13, R60 ;  /* 0x0000003c000d7213 */ /* 0x000fe20000000000 */
[----:B------:R-:W-:Y:S01]  /*0840*/  ULDC UR8, c[0x0][0x238] ;  /* 0x00008e0000087ab9 */ /* 0x000fe20000000800 */
[----:B------:R-:W-:Y:S01]  /*0850*/  IABS R15, R61 ;  /* 0x0000003d000f7213 */ /* 0x000fe20000000000 */
[----:B------:R-:W-:Y:S01]  /*0860*/  USHF.R.U32.HI UR5, URZ, 0x4, UR5 ;  /* 0x000000043f057899 */ /* 0x000fe20008011605 */
[----:B------:R-:W-:Y:S01]  /*0870*/  IABS R17, R185 ;  /* 0x000000b900117213 */ /* 0x000fe20000000000 */
[----:B------:R-:W1:Y:S01]  /*0880*/  I2F.RP R6, R38 ;  /* 0x0000002600067306 */ /* 0x000e620000209400 */
[----:B------:R-:W-:Y:S01]  /*0890*/  IABS R19, R189 ;  /* 0x000000bd00137213 */ /* 0x000fe20000000000 */
[----:B------:R-:W-:Y:S01]  /*08a0*/  USGXT.U32 UR18, UR5, 0xe ;  /* 0x0000000e0512789a */ /* 0x000fe20008000000 */
[----:B------:R-:W-:-:S02]  /*08b0*/  IABS R21, R190 ;  /* 0x000000be00157213 */ /* 0x000fc40000000000 */
[----:B------:R-:W-:Y:S02]  /*08c0*/  CS2R R42, SRZ ;  /* 0x00000000002a7805 */ /* 0x000fe4000001ff00 */
[----:B------:R-:W-:Y:S02]  /*08d0*/  IABS R25, R192 ;  /* 0x000000c000197213 */ /* 0x000fe40000000000 */
[----:B------:R-:W-:Y:S02]  /*08e0*/  CS2R R44, SRZ ;  /* 0x00000000002c7805 */ /* 0x000fe4000001ff00 */
[----:B------:R-:W-:Y:S01]  /*08f0*/  IABS R18, R197 ;  /* 0x000000c500127213 */ /* 0x000fe20000000000 */
[----:B0-----:R-:W0:Y:S01]  /*0900*/  MUFU.RCP R0, R0 ;  /* 0x0000000000007308 */ /* 0x001e220000001000 */
[----:B------:R-:W-:Y:S02]  /*0910*/  IABS R20, R198 ;  /* 0x000000c600147213 */ /* 0x000fe40000000000 */
[----:B------:R-:W-:-:S02]  /*0920*/  CS2R R46, SRZ ;  /* 0x00000000002e7805 */ /* 0x000fc4000001ff00 */
[----:B------:R-:W-:Y:S02]  /*0930*/  IABS R27, R199 ;  /* 0x000000c7001b7213 */ /* 0x000fe40000000000 */
[----:B------:R-:W-:Y:S02]  /*0940*/  CS2R R48, SRZ ;  /* 0x0000000000307805 */ /* 0x000fe4000001ff00 */
[----:B------:R-:W-:Y:S02]  /*0950*/  IABS R29, R200 ;  /* 0x000000c8001d7213 */ /* 0x000fe40000000000 */
[----:B------:R-:W-:Y:S02]  /*0960*/  CS2R R50, SRZ ;  /* 0x0000000000327805 */ /* 0x000fe4000001ff00 */
[----:B------:R-:W-:Y:S01]  /*0970*/  IABS R26, R204 ;  /* 0x000000cc001a7213 */ /* 0x000fe20000000000 */
[----:B-1----:R-:W1:Y:S01]  /*0980*/  MUFU.RCP R6, R6 ;  /* 0x0000000600067308 */ /* 0x002e620000001000 */
[----:B------:R-:W-:-:S02]  /*0990*/  IABS R31, R205 ;  /* 0x000000cd001f7213 */ /* 0x000fc40000000000 */
[----:B------:R-:W-:Y:S02]  /*09a0*/  CS2R R52, SRZ ;  /* 0x0000000000347805 */ /* 0x000fe4000001ff00 */
[----:B------:R-:W-:Y:S02]  /*09b0*/  IABS R41, R216 ;  /* 0x000000d800297213 */ /* 0x000fe40000000000 */
[----:B------:R-:W-:Y:S02]  /*09c0*/  CS2R R54, SRZ ;  /* 0x0000000000367805 */ /* 0x000fe4000001ff00 */
[----:B------:R-:W-:Y:S01]  /*09d0*/  IABS R33, R207 ;  /* 0x000000cf00217213 */ /* 0x000fe20000000000 */
[----:B------:R-:W-:Y:S01]  /*09e0*/  ULDC UR40, c[0x0][0x230] ;  /* 0x00008c0000287ab9 */ /* 0x000fe20000000800 */
[----:B------:R-:W-:Y:S01]  /*09f0*/  IABS R35, R208 ;  /* 0x000000d000237213 */ /* 0x000fe20000000000 */
[----:B------:R-:W-:Y:S01]  /*0a00*/  ULDC UR42, c[0x0][0x238] ;  /* 0x00008e00002a7ab9 */ /* 0x000fe20000000800 */
[----:B0-----:R-:W-:Y:S01]  /*0a10*/  VIADD R2, R0, 0xffffffe ;  /* 0x0ffffffe00027836 */ /* 0x001fe20000000000 */
[----:B------:R-:W-:Y:S01]  /*0a20*/  IABS R0, R217 ;  /* 0x000000d900007213 */ /* 0x000fe20000000000 */
[----:B------:R-:W-:Y:S01]  /*0a30*/  ULDC UR41, c[0x0][0x23c] ;  /* 0x00008f0000297ab9 */ /* 0x000fe20000000800 */
[----:B------:R-:W-:Y:S01]  /*0a40*/  IABS R39, R209 ;  /* 0x000000d100277213 */ /* 0x000fe20000000000 */
[----:B------:R0:W2:Y:S01]  /*0a50*/  F2I.FTZ.U32.TRUNC.NTZ R3, R2 ;  /* 0x0000000200037305 */ /* 0x0000a2000021f000 */
[----:B------:R-:W-:-:S02]  /*0a60*/  IABS R34, R211 ;  /* 0x000000d300227213 */ /* 0x000fc40000000000 */
[C---:B------:R-:W-:Y:S01]  /*0a70*/  LOP3.LUT R220, R63.reuse, 0x70, RZ, 0xfc, !PT ;  /* 0x000000703fdc7812 */ /* 0x040fe200078efcff */
[----:B-1----:R-:W-:Y:S01]  /*0a80*/  VIADD R4, R6, 0xffffffe ;  /* 0x0ffffffe06047836 */ /* 0x002fe20000000000 */
[C---:B------:R-:W-:Y:S02]  /*0a90*/  LOP3.LUT R219, R63.reuse, 0x72, RZ, 0xfc, !PT ;  /* 0x000000723fdb7812 */ /* 0x040fe400078efcff */
[C---:B------:R-:W-:Y:S01]  /*0aa0*/  LOP3.LUT R223, R63.reuse, 0x6a, RZ, 0xfc, !PT ;  /* 0x0000006a3fdf7812 */ /* 0x040fe200078efcff */
[----:B------:R1:W3:Y:S01]  /*0ab0*/  F2I.FTZ.U32.TRUNC.NTZ R5, R4 ;  /* 0x0000000400057305 */ /* 0x0002e2000021f000 */
[----:B0-----:R-:W-:Y:S01]  /*0ac0*/  IMAD.MOV.U32 R2, RZ, RZ, RZ ;  /* 0x000000ffff027224 */ /* 0x001fe200078e00ff */
[----:B------:R-:W-:Y:S01]  /*0ad0*/  LOP3.LUT R222, R63, 0x6c, RZ, 0xfc, !PT ;  /* 0x0000006c3fde7812 */ /* 0x000fe200078efcff */
[----:B------:R-:W-:Y:S01]  /*0ae0*/  IMAD R94, R219, UR8, RZ ;  /* 0x00000008db5e7c24 */ /* 0x000fe2000f8e02ff */
[C---:B------:R-:W-:Y:S01]  /*0af0*/  LOP3.LUT R218, R63.reuse, 0x74, RZ, 0xfc, !PT ;  /* 0x000000743fda7812 */ /* 0x040fe200078efcff */
[----:B------:R-:W-:Y:S01]  /*0b00*/  IMAD R93, R220, UR8, RZ ;  /* 0x00000008dc5d7c24 */ /* 0x000fe2000f8e02ff */
[C---:B------:R-:W-:Y:S01]  /*0b10*/  LOP3.LUT R226, R63.reuse, 0x64, RZ, 0xfc, !PT ;  /* 0x000000643fe27812 */ /* 0x040fe200078efcff */
[----:B--2---:R-:W-:Y:S01]  /*0b20*/  IMAD.MOV R8, RZ, RZ, -R3 ;  /* 0x000000ffff087224 */ /* 0x004fe200078e0a03 */
[C---:B------:R-:W-:Y:S01]  /*0b30*/  LOP3.LUT R225, R63.reuse, 0x66, RZ, 0xfc, !PT ;  /* 0x000000663fe17812 */ /* 0x040fe200078efcff */
[----:B-1----:R-:W-:Y:S01]  /*0b40*/  IMAD.MOV.U32 R4, RZ, RZ, RZ ;  /* 0x000000ffff047224 */ /* 0x002fe200078e00ff */
[C---:B------:R-:W-:Y:S01]  /*0b50*/  LOP3.LUT R221, R63.reuse, 0x6e, RZ, 0xfc, !PT ;  /* 0x0000006e3fdd7812 */ /* 0x040fe200078efcff */
[----:B------:R-:W-:Y:S01]  /*0b60*/  IMAD R7, R8, R37, RZ ;  /* 0x0000002508077224 */ /* 0x000fe200078e02ff */
[C---:B------:R-:W-:Y:S01]  /*0b70*/  LOP3.LUT R229, R63.reuse, 0x5e, RZ, 0xfc, !PT ;  /* 0x0000005e3fe57812 */ /* 0x040fe200078efcff */
[----:B------:R-:W-:Y:S01]  /*0b80*/  IMAD R95, R218, UR8, RZ ;  /* 0x00000008da5f7c24 */ /* 0x000fe2000f8e02ff */
[C---:B------:R-:W-:Y:S01]  /*0b90*/  LOP3.LUT R228, R63.reuse, 0x60, RZ, 0xfc, !PT ;  /* 0x000000603fe47812 */ /* 0x040fe200078efcff */
[----:B---3--:R-:W-:Y:S01]  /*0ba0*/  IMAD.MOV R9, RZ, RZ, -R5 ;  /* 0x000000ffff097224 */ /* 0x008fe200078e0a05 */
[----:B------:R-:W-:Y:S01]  /*0bb0*/  LOP3.LUT R224, R63, 0x68, RZ, 0xfc, !PT ;  /* 0x000000683fe07812 */ /* 0x000fe200078efcff */
[----:B------:R-:W-:Y:S01]  /*0bc0*/  IMAD.HI.U32 R2, R3, R7, R2 ;  /* 0x0000000703027227 */ /* 0x000fe200078e0002 */
[----:B------:R-:W-:-:S02]  /*0bd0*/  IABS R7, R57 ;  /* 0x0000003900077213 */ /* 0x000fc40000000000 */
[----:B------:R-:W-:Y:S01]  /*0be0*/  LOP3.LUT R232, R63, 0x58, RZ, 0xfc, !PT ;  /* 0x000000583fe87812 */ /* 0x000fe200078efcff */
[----:B------:R-:W-:Y:S01]  /*0bf0*/  IMAD R9, R9, R38, RZ ;  /* 0x0000002609097224 */ /* 0x000fe200078e02ff */
[C---:B------:R-:W-:Y:S01]  /*0c00*/  LOP3.LUT R231, R63.reuse, 0x5a, RZ, 0xfc, !PT ;  /* 0x0000005a3fe77812 */ /* 0x040fe200078efcff */
[----:B------:R-:W-:Y:S01]  /*0c10*/  IMAD.MOV.U32 R3, RZ, RZ, R0 ;  /* 0x000000ffff037224 */ /* 0x000fe200078e0000 */
[----:B------:R-:W-:Y:S01]  /*0c20*/  LOP3.LUT R227, R63, 0x62, RZ, 0xfc, !PT ;  /* 0x000000623fe37812 */ /* 0x000fe200078efcff */
[----:B------:R-:W-:Y:S01]  /*0c30*/  IMAD.HI.U32 R4, R5, R9, R4 ;  /* 0x0000000905047227 */ /* 0x000fe200078e0004 */
[----:B------:R-:W-:Y:S02]  /*0c40*/  IABS R9, R58 ;  /* 0x0000003a00097213 */ /* 0x000fe40000000000 */
[C---:B------:R-:W-:Y:S01]  /*0c50*/  LOP3.LUT R235, R63.reuse, 0x52, RZ, 0xfc, !PT ;  /* 0x000000523feb7812 */ /* 0x040fe200078efcff */
[----:B------:R-:W-:Y:S01]  /*0c60*/  IMAD.HI.U32 R2, R2, R3, RZ ;  /* 0x0000000302027227 */ /* 0x000fe200078e00ff */
[----:B------:R-:W-:-:S02]  /*0c70*/  LOP3.LUT R234, R63, 0x54, RZ, 0xfc, !PT ;  /* 0x000000543fea7812 */ /* 0x000fc400078efcff */
[C---:B------:R-:W-:Y:S01]  /*0c80*/  LOP3.LUT R230, R63.reuse, 0x5c, RZ, 0xfc, !PT ;  /* 0x0000005c3fe67812 */ /* 0x040fe200078efcff */
[C---:B------:R-:W-:Y:S01]  /*0c90*/  IMAD.HI.U32 R0, R4.reuse, R7, RZ ;  /* 0x0000000704007227 */ /* 0x040fe200078e00ff */
[C---:B------:R-:W-:Y:S02]  /*0ca0*/  LOP3.LUT R238, R63.reuse, 0x4c, RZ, 0xfc, !PT ;  /* 0x0000004c3fee7812 */ /* 0x040fe400078efcff */
[C---:B------:R-:W-:Y:S01]  /*0cb0*/  LOP3.LUT R237, R63.reuse, 0x4e, RZ, 0xfc, !PT ;  /* 0x0000004e3fed7812 */ /* 0x040fe200078efcff */
[----:B------:R-:W-:Y:S01]  /*0cc0*/  IMAD.MOV R6, RZ, RZ, -R2 ;  /* 0x000000ffff067224 */ /* 0x000fe200078e0a02 */
[C---:B------:R-:W-:Y:S01]  /*0cd0*/  LOP3.LUT R233, R63.reuse, 0x56, RZ, 0xfc, !PT ;  /* 0x000000563fe97812 */ /* 0x040fe200078efcff */
[C---:B------:R-:W-:Y:S01]  /*0ce0*/  IMAD.HI.U32 R2, R4.reuse, R9, RZ ;  /* 0x0000000904027227 */ /* 0x040fe200078e00ff */
[C---:B------:R-:W-:Y:S02]  /*0cf0*/  LOP3.LUT R241, R63.reuse, 0x46, RZ, 0xfc, !PT ;  /* 0x000000463ff17812 */ /* 0x040fe400078efcff */
[C---:B------:R-:W-:Y:S01]  /*0d00*/  LOP3.LUT R240, R63.reuse, 0x48, RZ, 0xfc, !PT ;  /* 0x000000483ff07812 */ /* 0x040fe200078efcff */
[----:B------:R-:W-:Y:S01]  /*0d10*/  IMAD.MOV R8, RZ, RZ, -R0 ;  /* 0x000000ffff087224 */ /* 0x000fe200078e0a00 */
[C---:B------:R-:W-:Y:S01]  /*0d20*/  LOP3.LUT R236, R63.reuse, 0x50, RZ, 0xfc, !PT ;  /* 0x000000503fec7812 */ /* 0x040fe200078efcff */
[----:B------:R-:W-:Y:S01]  /*0d30*/  IMAD.HI.U32 R5, R4, R11, RZ ;  /* 0x0000000b04057227 */ /* 0x000fe200078e00ff */
[----:B------:R-:W-:-:S02]  /*0d40*/  LOP3.LUT R244, R63, 0x40, RZ, 0xfc, !PT ;  /* 0x000000403ff47812 */ /* 0x000fc400078efcff */
[----:B------:R-:W-:Y:S01]  /*0d50*/  LOP3.LUT R243, R63, 0x42, RZ, 0xfc, !PT ;  /* 0x000000423ff37812 */ /* 0x000fe200078efcff */
[----:B------:R-:W-:Y:S01]  /*0d60*/  IMAD R0, R37, R6, R3 ;  /* 0x0000000625007224 */ /* 0x000fe200078e0203 */
[C---:B------:R-:W-:Y:S01]  /*0d70*/  LOP3.LUT R239, R63.reuse, 0x4a, RZ, 0xfc, !PT ;  /* 0x0000004a3fef7812 */ /* 0x040fe200078efcff */
[----:B------:R-:W-:Y:S01]  /*0d80*/  IMAD.MOV R2, RZ, RZ, -R2 ;  /* 0x000000ffff027224 */ /* 0x000fe200078e0a02 */
[----:B------:R-:W-:Y:S01]  /*0d90*/  LOP3.LUT R247, R63, 0x3a, RZ, 0xfc, !PT ;  /* 0x0000003a3ff77812 */ /* 0x000fe200078efcff */
[C---:B------:R-:W-:Y:S01]  /*0da0*/  IMAD R3, R38.reuse, R8, R7 ;  /* 0x0000000826037224 */ /* 0x040fe200078e0207 */
[----:B------:R-:W-:Y:S01]  /*0db0*/  IABS R7, R62 ;  /* 0x0000003e00077213 */ /* 0x000fe20000000000 */
[----:B------:R-:W-:Y:S01]  /*0dc0*/  IMAD.MOV R6, RZ, RZ, -R5 ;  /* 0x000000ffff067224 */ /* 0x000fe200078e0a05 */
[----:B------:R-:W-:Y:S01]  /*0dd0*/  ISETP.GT.U32.AND P0, PT, R37, R0, PT ;  /* 0x000000002500720c */ /* 0x000fe20003f04070 */
[----:B------:R-:W-:Y:S01]  /*0de0*/  IMAD R5, R38, R2, R9 ;  /* 0x0000000226057224 */ /* 0x000fe200078e0209 */
[----:B------:R-:W-:Y:S01]  /*0df0*/  IABS R9, R186 ;  /* 0x000000ba00097213 */ /* 0x000fe20000000000 */
[----:B------:R-:W-:Y:S01]  /*0e00*/  IMAD.HI.U32 R2, R4, R13, RZ ;  /* 0x0000000d04027227 */ /* 0x000fe200078e00ff */
[----:B------:R-:W-:-:S02]  /*0e10*/  ISETP.GT.U32.AND P1, PT, R38, R3, PT ;  /* 0x000000032600720c */ /* 0x000fc40003f24070 */
[C---:B------:R-:W-:Y:S01]  /*0e20*/  ISETP.GT.U32.AND P4, PT, R38.reuse, R5, PT ;  /* 0x000000052600720c */ /* 0x040fe20003f84070 */
[----:B------:R-:W-:Y:S01]  /*0e30*/  IMAD R6, R38, R6, R11 ;  /* 0x0000000626067224 */ /* 0x000fe200078e020b */
[C---:B------:R-:W-:Y:S01]  /*0e40*/  LOP3.LUT R246, R63.reuse, 0x3c, RZ, 0xfc, !PT ;  /* 0x0000003c3ff67812 */ /* 0x040fe200078efcff */
[----:B------:R-:W-:Y:S01]  /*0e50*/  IMAD.MOV.U32 R11, RZ, RZ, R7 ;  /* 0x000000ffff0b7224 */ /* 0x000fe200078e0007 */
[C---:B------:R-:W-:Y:S01]  /*0e60*/  LOP3.LUT R242, R63.reuse, 0x44, RZ, 0xfc, !PT ;  /* 0x000000443ff27812 */ /* 0x040fe200078efcff */
[----:B------:R-:W-:Y:S01]  /*0e70*/  IMAD.HI.U32 R7, R4, R15, RZ ;  /* 0x0000000f04077227 */ /* 0x000fe200078e00ff */
[----:B------:R-:W-:Y:S02]  /*0e80*/  ISETP.GT.U32.AND P2, PT, R38, R6, PT ;  /* 0x000000062600720c */ /* 0x000fe40003f44070 */
[C---:B------:R-:W-:Y:S01]  /*0e90*/  LOP3.LUT R249, R63.reuse, 0x36, RZ, 0xfc, !PT ;  /* 0x000000363ff97812 */ /* 0x040fe200078efcff */
[----:B------:R-:W-:Y:S01]  /*0ea0*/  IMAD.MOV R8, RZ, RZ, -R2 ;  /* 0x000000ffff087224 */ /* 0x000fe200078e0a02 */
[C---:B------:R-:W-:Y:S01]  /*0eb0*/  LOP3.LUT R248, R63.reuse, 0x38, RZ, 0xfc, !PT ;  /* 0x000000383ff87812 */ /* 0x040fe200078efcff */
[----:B------:R-:W-:Y:S01]  /*0ec0*/  IMAD.HI.U32 R2, R4, R11, RZ ;  /* 0x0000000b04027227 */ /* 0x000fe200078e00ff */
[----:B------:R-:W-:-:S02]  /*0ed0*/  LOP3.LUT R245, R63, 0x3e, RZ, 0xfc, !PT ;  /* 0x0000003e3ff57812 */ /* 0x000fc400078efcff */
[C---:B------:R-:W-:Y:S01]  /*0ee0*/  LOP3.LUT R64, R63.reuse, 0x7e, RZ, 0xfc, !PT ;  /* 0x0000007e3f407812 */ /* 0x040fe200078efcff */
[----:B------:R-:W-:Y:S01]  /*0ef0*/  IMAD.MOV R10, RZ, RZ, -R7 ;  /* 0x000000ffff0a7224 */ /* 0x000fe200078e0a07 */
[C---:B------:R-:W-:Y:S01]  /*0f00*/  LOP3.LUT R65, R63.reuse, 0x7c, RZ, 0xfc, !PT ;  /* 0x0000007c3f417812 */ /* 0x040fe200078efcff */
[----:B------:R-:W-:Y:S01]  /*0f10*/  IMAD R7, R38, R8, R13 ;  /* 0x0000000826077224 */ /* 0x000fe200078e020d */
[C---:B------:R-:W-:Y:S01]  /*0f20*/  LOP3.LUT R66, R63.reuse, 0x7a, RZ, 0xfc, !PT ;  /* 0x0000007a3f427812 */ /* 0x040fe200078efcff */
[----:B------:R-:W-:Y:S01]  /*0f30*/  IMAD.MOV.U32 R13, RZ, RZ, R9 ;  /* 0x000000ffff0d7224 */ /* 0x000fe200078e0009 */
[C---:B------:R-:W-:Y:S01]  /*0f40*/  LOP3.LUT R67, R63.reuse, 0x78, RZ, 0xfc, !PT ;  /* 0x000000783f437812 */ /* 0x040fe200078efcff */
[----:B------:R-:W-:Y:S01]  /*0f50*/  IMAD.HI.U32 R9, R4, R17, RZ ;  /* 0x0000001104097227 */ /* 0x000fe200078e00ff */
[C---:B------:R-:W-:Y:S02]  /*0f60*/  ISETP.GT.U32.AND P3, PT, R38.reuse, R7, PT ;  /* 0x000000072600720c */ /* 0x040fe40003f64070 */
[C---:B------:R-:W-:Y:S01]  /*0f70*/  LOP3.LUT R68, R63.reuse, 0x76, RZ, 0xfc, !PT ;  /* 0x000000763f447812 */ /* 0x040fe200078efcff */
[----:B------:R-:W-:Y:S01]  /*0f80*/  IMAD.MOV R12, RZ, RZ, -R2 ;  /* 0x000000ffff0c7224 */ /* 0x000fe200078e0a02 */
[C---:B------:R-:W-:Y:S01]  /*0f90*/  LOP3.LUT R70, R63.reuse, 0x2, RZ, 0xfc, !PT ;  /* 0x000000023f467812 */ /* 0x040fe200078efcff */
[C---:B------:R-:W-:Y:S01]  /*0fa0*/  IMAD R8, R38.reuse, R10, R15 ;  /* 0x0000000a26087224 */ /* 0x040fe200078e020f */
[----:B------:R-:W-:Y:S01]  /*0fb0*/  IABS R15, R187 ;  /* 0x000000bb000f7213 */ /* 0x000fe20000000000 */
[----:B------:R-:W-:Y:S01]  /*0fc0*/  IMAD.MOV R10, RZ, RZ, -R9 ;  /* 0x000000ffff0a7224 */ /* 0x000fe200078e0a09 */
[C---:B------:R-:W-:Y:S01]  /*0fd0*/  LOP3.LUT R71, R63.reuse, 0x4, RZ, 0xfc, !PT ;  /* 0x000000043f477812 */ /* 0x040fe200078efcff */
[----:B------:R-:W-:Y:S01]  /*0fe0*/  IMAD R9, R38, R12, R11 ;  /* 0x0000000c26097224 */ /* 0x000fe200078e020b */
[----:B------:R-:W-:Y:S01]  /*0ff0*/  IABS R12, R188 ;  /* 0x000000bc000c7213 */ /* 0x000fe20000000000 */
[----:B------:R-:W-:Y:S01]  /*1000*/  IMAD.HI.U32 R2, R4, R13, RZ ;  /* 0x0000000d04027227 */ /* 0x000fe200078e00ff */
[----:B------:R-:W-:-:S02]  /*1010*/  LOP3.LUT R72, R63, 0x6, RZ, 0xfc, !PT ;  /* 0x000000063f487812 */ /* 0x000fc400078efcff */
[C---:B------:R-:W-:Y:S01]  /*1020*/  LOP3.LUT R73, R63.reuse, 0x8, RZ, 0xfc, !PT ;  /* 0x000000083f497812 */ /* 0x040fe200078efcff */
[----:B------:R-:W-:Y:S01]  /*1030*/  IMAD R10, R38, R10, R17 ;  /* 0x0000000a260a7224 */ /* 0x000fe200078e0211 */
[C---:B------:R-:W-:Y:S01]  /*1040*/  LOP3.LUT R74, R63.reuse, 0xa, RZ, 0xfc, !PT ;  /* 0x0000000a3f4a7812 */ /* 0x040fe200078efcff */
[----:B------:R-:W-:Y:S01]  /*1050*/  IMAD.MOV.U32 R17, RZ, RZ, R12 ;  /* 0x000000ffff117224 */ /* 0x000fe200078e000c */
[C---:B------:R-:W-:Y:S01]  /*1060*/  LOP3.LUT R75, R63.reuse, 0xc, RZ, 0xfc, !PT ;  /* 0x0000000c3f4b7812 */ /* 0x040fe200078efcff */
[----:B------:R-:W-:Y:S01]  /*1070*/  IMAD.MOV R11, RZ, RZ, -R2 ;  /* 0x000000ffff0b7224 */ /* 0x000fe200078e0a02 */
[C---:B------:R-:W-:Y:S01]  /*1080*/  LOP3.LUT R76, R63.reuse, 0xe, RZ, 0xfc, !PT ;  /* 0x0000000e3f4c7812 */ /* 0x040fe200078efcff */
[C---:B------:R-:W-:Y:S01]  /*1090*/  IMAD.HI.U32 R2, R4.reuse, R15, RZ ;  /* 0x0000000f04027227 */ /* 0x040fe200078e00ff */
[C---:B------:R-:W-:Y:S02]  /*10a0*/  LOP3.LUT R77, R63.reuse, 0x10, RZ, 0xfc, !PT ;  /* 0x000000103f4d7812 */ /* 0x040fe400078efcff */
[C---:B------:R-:W-:Y:S01]  /*10b0*/  LOP3.LUT R78, R63.reuse, 0x12, RZ, 0xfc, !PT ;  /* 0x000000123f4e7812 */ /* 0x040fe200078efcff */
[----:B------:R-:W-:Y:S01]  /*10c0*/  IMAD.HI.U32 R12, R4, R17, RZ ;  /* 0x00000011040c7227 */ /* 0x000fe200078e00ff */
[----:B------:R-:W-:-:S02]  /*10d0*/  LOP3.LUT R79, R63, 0x14, RZ, 0xfc, !PT ;  /* 0x000000143f4f7812 */ /* 0x000fc400078efcff */
[C---:B------:R-:W-:Y:S01]  /*10e0*/  LOP3.LUT R80, R63.reuse, 0x16, RZ, 0xfc, !PT ;  /* 0x000000163f507812 */ /* 0x040fe200078efcff */
[----:B------:R-:W-:Y:S01]  /*10f0*/  IMAD R11, R38, R11, R13 ;  /* 0x0000000b260b7224 */ /* 0x000fe200078e020d */
[C---:B------:R-:W-:Y:S01]  /*1100*/  LOP3.LUT R81, R63.reuse, 0x18, RZ, 0xfc, !PT ;  /* 0x000000183f517812 */ /* 0x040fe200078efcff */
[----:B------:R-:W-:Y:S01]  /*1110*/  IMAD.MOV R13, RZ, RZ, -R2 ;  /* 0x000000ffff0d7224 */ /* 0x000fe200078e0a02 */
[C---:B------:R-:W-:Y:S01]  /*1120*/  LOP3.LUT R82, R63.reuse, 0x1a, RZ, 0xfc, !PT ;  /* 0x0000001a3f527812 */ /* 0x040fe200078efcff */
[----:B------:R-:W-:Y:S01]  /*1130*/  IMAD.MOV R16, RZ, RZ, -R12 ;  /* 0x000000ffff107224 */ /* 0x000fe200078e0a0c */
[C---:B------:R-:W-:Y:S01]  /*1140*/  LOP3.LUT R83, R63.reuse, 0x1c, RZ, 0xfc, !PT ;  /* 0x0000001c3f537812 */ /* 0x040fe200078efcff */
[----:B------:R-:W-:Y:S01]  /*1150*/  IMAD.HI.U32 R2, R4, R19, RZ ;  /* 0x0000001304027227 */ /* 0x000fe200078e00ff */
[C---:B------:R-:W-:Y:S02]  /*1160*/  LOP3.LUT R84, R63.reuse, 0x1e, RZ, 0xfc, !PT ;  /* 0x0000001e3f547812 */ /* 0x040fe400078efcff */
[C---:B------:R-:W-:Y:S01]  /*1170*/  LOP3.LUT R85, R63.reuse, 0x20, RZ, 0xfc, !PT ;  /* 0x000000203f557812 */ /* 0x040fe200078efcff */
[----:B------:R-:W-:Y:S01]  /*1180*/  IMAD R12, R38, R13, R15 ;  /* 0x0000000d260c7224 */ /* 0x000fe200078e020f */
[C---:B------:R-:W-:Y:S01]  /*1190*/  LOP3.LUT R86, R63.reuse, 0x22, RZ, 0xfc, !PT ;  /* 0x000000223f567812 */ /* 0x040fe200078efcff */
[----:B------:R-:W-:Y:S01]  /*11a0*/  IMAD.HI.U32 R14, R4, R21, RZ ;  /* 0x00000015040e7227 */ /* 0x000fe200078e00ff */
[----:B------:R-:W-:-:S02]  /*11b0*/  LOP3.LUT R87, R63, 0x24, RZ, 0xfc, !PT ;  /* 0x000000243f577812 */ /* 0x000fc400078efcff */
[C---:B------:R-:W-:Y:S01]  /*11c0*/  LOP3.LUT R88, R63.reuse, 0x26, RZ, 0xfc, !PT ;  /* 0x000000263f587812 */ /* 0x040fe200078efcff */
[----:B------:R-:W-:Y:S01]  /*11d0*/  IMAD R13, R38, R16, R17 ;  /* 0x00000010260d7224 */ /* 0x000fe200078e0211 */
[----:B------:R-:W-:Y:S01]  /*11e0*/  IABS R17, R194 ;  /* 0x000000c200117213 */ /* 0x000fe20000000000 */
[----:B------:R-:W-:Y:S01]  /*11f0*/  IMAD.MOV R15, RZ, RZ, -R2 ;  /* 0x000000ffff0f7224 */ /* 0x000fe200078e0a02 */
[C---:B------:R-:W-:Y:S01]  /*1200*/  LOP3.LUT R89, R63.reuse, 0x28, RZ, 0xfc, !PT ;  /* 0x000000283f597812 */ /* 0x040fe200078efcff */
[----:B------:R-:W-:Y:S01]  /*1210*/  IMAD.HI.U32 R2, R4, R25, RZ ;  /* 0x0000001904027227 */ /* 0x000fe200078e00ff */
[C---:B------:R-:W-:Y:S02]  /*1220*/  LOP3.LUT R90, R63.reuse, 0x2a, RZ, 0xfc, !PT ;  /* 0x0000002a3f5a7812 */ /* 0x040fe400078efcff */
[C---:B------:R-:W-:Y:S01]  /*1230*/  LOP3.LUT R91, R63.reuse, 0x2c, RZ, 0xfc, !PT ;  /* 0x0000002c3f5b7812 */ /* 0x040fe200078efcff */
[----:B------:R-:W-:Y:S01]  /*1240*/  IMAD.MOV R16, RZ, RZ, -R14 ;  /* 0x000000ffff107224 */ /* 0x000fe200078e0a0e */
[C---:B------:R-:W-:Y:S01]  /*1250*/  LOP3.LUT R92, R63.reuse, 0x2e, RZ, 0xfc, !PT ;  /* 0x0000002e3f5c7812 */ /* 0x040fe200078efcff */
[C---:B------:R-:W-:Y:S01]  /*1260*/  IMAD R14, R38.reuse, R15, R19 ;  /* 0x0000000f260e7224 */ /* 0x040fe200078e0213 */
[C---:B------:R-:W-:Y:S01]  /*1270*/  LOP3.LUT R252, R63.reuse, 0x30, RZ, 0xfc, !PT ;  /* 0x000000303ffc7812 */ /* 0x040fe200078efcff */
[----:B------:R-:W-:Y:S01]  /*1280*/  IMAD.MOV.U32 R19, RZ, RZ, R17 ;  /* 0x000000ffff137224 */ /* 0x000fe200078e0011 */
[C---:B------:R-:W-:Y:S01]  /*1290*/  LOP3.LUT R251, R63.reuse, 0x32, RZ, 0xfc, !PT ;  /* 0x000000323ffb7812 */ /* 0x040fe200078efcff */
[----:B------:R-:W-:Y:S01]  /*12a0*/  IMAD.MOV R17, RZ, RZ, -R2 ;  /* 0x000000ffff117224 */ /* 0x000fe200078e0a02 */
[----:B------:R-:W-:Y:S01]  /*12b0*/  LOP3.LUT R250, R63, 0x34, RZ, 0xfc, !PT ;  /* 0x000000343ffa7812 */ /* 0x000fe200078efcff */
[----:B------:R-:W-:-:S02]  /*12c0*/  IMAD R15, R38, R16, R21 ;  /* 0x00000010260f7224 */ /* 0x000fc400078e0215 */
[----:B------:R-:W-:Y:S02]  /*12d0*/  IMAD.MOV.U32 R21, RZ, RZ, R18 ;  /* 0x000000ffff157224 */ /* 0x000fe400078e0012 */
[----:B------:R-:W-:-:S04]  /*12e0*/  IMAD.HI.U32 R2, R4, R19, RZ ;  /* 0x0000001304027227 */ /* 0x000fc800078e00ff */
[----:B------:R-:W-:Y:S02]  /*12f0*/  IMAD R16, R38, R17, R25 ;  /* 0x0000001126107224 */ /* 0x000fe400078e0219 */
[----:B------:R-:W-:Y:S02]  /*1300*/  IMAD.MOV.U32 R25, RZ, RZ, R20 ;  /* 0x000000ffff197224 */ /* 0x000fe400078e0014 */
[----:B------:R-:W-:-:S04]  /*1310*/  IMAD.HI.U32 R17, R4, R21, RZ ;  /* 0x0000001504117227 */ /* 0x000fc800078e00ff */
[----:B------:R-:W-:Y:S02]  /*1320*/  IMAD.MOV R18, RZ, RZ, -R2 ;  /* 0x000000ffff127224 */ /* 0x000fe400078e0a02 */
[----:B------:R-:W-:-:S04]  /*1330*/  IMAD.HI.U32 R2, R4, R25, RZ ;  /* 0x0000001904027227 */ /* 0x000fc800078e00ff */
[----:B------:R-:W-:Y:S02]  /*1340*/  IMAD.MOV R20, RZ, RZ, -R17 ;  /* 0x000000ffff147224 */ /* 0x000fe400078e0a11 */
[----:B------:R-:W-:Y:S02]  /*1350*/  IMAD R17, R38, R18, R19 ;  /* 0x0000001226117224 */ /* 0x000fe400078e0213 */
[----:B------:R-:W-:-:S04]  /*1360*/  IMAD.HI.U32 R19, R4, R27, RZ ;  /* 0x0000001b04137227 */ /* 0x000fc800078e00ff */
[----:B------:R-:W-:Y:S02]  /*1370*/  IMAD.MOV R24, RZ, RZ, -R2 ;  /* 0x000000ffff187224 */ /* 0x000fe400078e0a02 */
[C---:B------:R-:W-:Y:S01]  /*1380*/  IMAD R18, R38.reuse, R20, R21 ;  /* 0x0000001426127224 */ /* 0x040fe200078e0215 */
[----:B------:R-:W-:Y:S01]  /*1390*/  IABS R21, R202 ;  /* 0x000000ca00157213 */ /* 0x000fe20000000000 */
[----:B------:R-:W-:Y:S02]  /*13a0*/  IMAD.MOV R20, RZ, RZ, -R19 ;  /* 0x000000ffff147224 */ /* 0x000fe400078e0a13 */
[----:B------:R-:W-:Y:S01]  /*13b0*/  IMAD R19, R38, R24, R25 ;  /* 0x0000001826137224 */ /* 0x000fe200078e0219 */
[----:B------:R-:W-:Y:S01]  /*13c0*/  IABS R24, R203 ;  /* 0x000000cb00187213 */ /* 0x000fe20000000000 */
[----:B------:R-:W-:-:S04]  /*13d0*/  IMAD.HI.U32 R2, R4, R29, RZ ;  /* 0x0000001d04027227 */ /* 0x000fc800078e00ff */
[----:B------:R-:W-:Y:S02]  /*13e0*/  IMAD.MOV.U32 R25, RZ, RZ, R21 ;  /* 0x000000ffff197224 */ /* 0x000fe400078e0015 */
[----:B------:R-:W-:Y:S02]  /*13f0*/  IMAD.MOV R21, RZ, RZ, -R2 ;  /* 0x000000ffff157224 */ /* 0x000fe400078e0a02 */
[----:B------:R-:W-:Y:S02]  /*1400*/  IMAD R20, R38, R20, R27 ;  /* 0x0000001426147224 */ /* 0x000fe400078e021b */
[----:B------:R-:W-:Y:S02]  /*1410*/  IMAD.MOV.U32 R27, RZ, RZ, R24 ;  /* 0x000000ffff1b7224 */ /* 0x000fe400078e0018 */
[----:B------:R-:W-:-:S04]  /*1420*/  IMAD.HI.U32 R2, R4, R25, RZ ;  /* 0x0000001904027227 */ /* 0x000fc800078e00ff */
[----:B------:R-:W-:Y:S02]  /*1430*/  IMAD R21, R38, R21, R29 ;  /* 0x0000001526157224 */ /* 0x000fe400078e021d */
[----:B------:R-:W-:Y:S02]  /*1440*/  IMAD.MOV.U32 R29, RZ, RZ, R26 ;  /* 0x000000ffff1d7224 */ /* 0x000fe400078e001a */
[----:B------:R-:W-:-:S04]  /*1450*/  IMAD.HI.U32 R24, R4, R27, RZ ;  /* 0x0000001b04187227 */ /* 0x000fc800078e00ff */
[----:B------:R-:W-:Y:S02]  /*1460*/  IMAD.MOV R26, RZ, RZ, -R2 ;  /* 0x000000ffff1a7224 */ /* 0x000fe400078e0a02 */
[----:B------:R-:W-:Y:S02]  /*1470*/  IMAD.MOV R28, RZ, RZ, -R24 ;  /* 0x000000ffff1c7224 */ /* 0x000fe400078e0a18 */
[----:B------:R-:W-:Y:S02]  /*1480*/  IMAD R24, R38, R26, R25 ;  /* 0x0000001a26187224 */ /* 0x000fe400078e0219 */
[----:B------:R-:W-:-:S04]  /*1490*/  IMAD.HI.U32 R26, R4, R31, RZ ;  /* 0x0000001f041a7227 */ /* 0x000fc800078e00ff */
[C---:B------:R-:W-:Y:S02]  /*14a0*/  IMAD R25, R38.reuse, R28, R27 ;  /* 0x0000001c26197224 */ /* 0x040fe400078e021b */
[----:B------:R-:W-:Y:S02]  /*14b0*/  IMAD.MOV R27, RZ, RZ, -R26 ;  /* 0x000000ffff1b7224 */ /* 0x000fe400078e0a1a */
[----:B------:R-:W-:Y:S02]  /*14c0*/  @!P1 IMAD.IADD R3, R3, 0x1, -R38 ;  /* 0x0000000103039824 */ /* 0x000fe400078e0a26 */
[----:B------:R-:W-:Y:S02]  /*14d0*/  IMAD R27, R38, R27, R31 ;  /* 0x0000001b261b7224 */ /* 0x000fe400078e021f */
[----:B------:R-:W-:-:S04]  /*14e0*/  IMAD.HI.U32 R31, R4, R41, RZ ;  /* 0x00000029041f7227 */ /* 0x000fc800078e00ff */
[----:B------:R-:W-:Y:S02]  /*14f0*/  IMAD.MOV R36, RZ, RZ, -R31 ;  /* 0x000000ffff247224 */ /* 0x000fe400078e0a1f */
[----:B------:R-:W-:Y:S02]  /*1500*/  @!P0 IMAD.IADD R0, R0, 0x1, -R37 ;  /* 0x0000000100008824 */ /* 0x000fe400078e0a25 */
[----:B------:R-:W-:Y:S02]  /*1510*/  IMAD R36, R38, R36, R41 ;  /* 0x0000002426247224 */ /* 0x000fe400078e0229 */
[--C-:B------:R-:W-:Y:S01]  /*1520*/  @!P2 IMAD.IADD R6, R6, 0x1, -R38.reuse ;  /* 0x000000010606a824 */ /* 0x100fe200078e0a26 */
[----:B------:R-:W-:Y:S01]  /*1530*/  ISETP.GT.U32.AND P0, PT, R37, R0, PT ;  /* 0x000000002500720c */ /* 0x000fe20003f04070 */
[--C-:B------:R-:W-:Y:S01]  /*1540*/  @!P4 IMAD.IADD R5, R5, 0x1, -R38.reuse ;  /* 0x000000010505c824 */ /* 0x100fe200078e0a26 */
[C---:B------:R-:W-:Y:S01]  /*1550*/  ISETP.GT.U32.AND P5, PT, R38.reuse, R36, PT ;  /* 0x000000242600720c */ /* 0x040fe20003fa4070 */
[----:B------:R-:W-:Y:S01]  /*1560*/  @!P3 IMAD.IADD R7, R7, 0x1, -R38 ;  /* 0x000000010707b824 */ /* 0x000fe200078e0a26 */
[----:B------:R-:W-:Y:S01]  /*1570*/  ISETP.GT.U32.AND P2, PT, R38, R3, PT ;  /* 0x000000032600720c */ /* 0x000fe20003f44070 */
[----:B------:R-:W-:Y:S01]  /*1580*/  IMAD.HI.U32 R2, R4, R29, RZ ;  /* 0x0000001d04027227 */ /* 0x000fe200078e00ff */
[----:B------:R-:W-:-:S02]  /*1590*/  ISETP.GT.U32.AND P3, PT, R38, R5, PT ;  /* 0x000000052600720c */ /* 0x000fc40003f64070 */
[C---:B------:R-:W-:Y:S01]  /*15a0*/  ISETP.GT.U32.AND P6, PT, R38.reuse, R7, PT ;  /* 0x000000072600720c */ /* 0x040fe20003fc4070 */
[----:B------:R-:W-:Y:S01]  /*15b0*/  IMAD.MOV R30, RZ, RZ, -R2 ;  /* 0x000000ffff1e7224 */ /* 0x000fe200078e0a02 */
[----:B------:R-:W-:Y:S01]  /*15c0*/  ISETP.GT.U32.AND P4, PT, R38, R8, PT ;  /* 0x000000082600720c */ /* 0x000fe20003f84070 */
[----:B------:R-:W-:-:S04]  /*15d0*/  IMAD.HI.U32 R2, R4, R33, RZ ;  /* 0x0000002104027227 */ /* 0x000fc800078e00ff */
[--C-:B------:R-:W-:Y:S01]  /*15e0*/  @!P5 IMAD.IADD R36, R36, 0x1, -R38.reuse ;  /* 0x000000012424d824 */ /* 0x100fe200078e0a26 */
[----:B------:R-:W-:Y:S01]  /*15f0*/  ISETP.GT.U32.AND P5, PT, R38, R6, PT ;  /* 0x000000062600720c */ /* 0x000fe20003fa4070 */
[----:B------:R-:W-:Y:S01]  /*1600*/  @!P0 IMAD.IADD R0, R0, 0x1, -R37 ;  /* 0x0000000100008824 */ /* 0x000fe200078e0a25 */
[C---:B------:R-:W-:Y:S01]  /*1610*/  ISETP.GT.U32.AND P0, PT, R38.reuse, R9, PT ;  /* 0x000000092600720c */ /* 0x040fe20003f04070 */
[--C-:B------:R-:W-:Y:S01]  /*1620*/  @!P2 IMAD.IADD R3, R3, 0x1, -R38.reuse ;  /* 0x000000010303a824 */ /* 0x100fe200078e0a26 */
[C---:B------:R-:W-:Y:S01]  /*1630*/  ISETP.GT.U32.AND P1, PT, R38.reuse, R36, PT ;  /* 0x000000242600720c */ /* 0x040fe20003f24070 */
[--C-:B------:R-:W-:Y:S01]  /*1640*/  @!P3 IMAD.IADD R5, R5, 0x1, -R38.reuse ;  /* 0x000000010505b824 */ /* 0x100fe200078e0a26 */
[C---:B------:R-:W-:Y:S01]  /*1650*/  ISETP.GT.U32.AND P2, PT, R38.reuse, R11, PT ;  /* 0x0000000b2600720c */ /* 0x040fe20003f44070 */
[--C-:B------:R-:W-:Y:S01]  /*1660*/  @!P6 IMAD.IADD R7, R7, 0x1, -R38.reuse ;  /* 0x000000010707e824 */ /* 0x100fe200078e0a26 */
[----:B------:R-:W-:Y:S01]  /*1670*/  ISETP.GT.U32.AND P3, PT, R38, R12, PT ;  /* 0x0000000c2600720c */ /* 0x000fe20003f64070 */
[--C-:B------:R-:W-:Y:S01]  /*1680*/  @!P4 IMAD.IADD R8, R8, 0x1, -R38.reuse ;  /* 0x000000010808c824 */ /* 0x100fe200078e0a26 */
[C---:B------:R-:W-:Y:S01]  /*1690*/  ISETP.GT.U32.AND P6, PT, R38.reuse, R14, PT ;  /* 0x0000000e2600720c */ /* 0x040fe20003fc4070 */
[C---:B------:R-:W-:Y:S01]  /*16a0*/  IMAD R26, R38.reuse, R30, R29 ;  /* 0x0000001e261a7224 */ /* 0x040fe200078e021d */
[----:B------:R-:W-:Y:S01]  /*16b0*/  ISETP.GT.U32.AND P4, PT, R38, R15, PT ;  /* 0x0000000f2600720c */ /* 0x000fe20003f84070 */
[--C-:B------:R-:W-:Y:S01]  /*16c0*/  @!P5 IMAD.IADD R6, R6, 0x1, -R38.reuse ;  /* 0x000000010606d824 */ /* 0x100fe200078e0a26 */
[C---:B------:R-:W-:Y:S01]  /*16d0*/  ISETP.GT.U32.AND P5, PT, R38.reuse, R13, PT ;  /* 0x0000000d2600720c */ /* 0x040fe20003fa4070 */
[--C-:B------:R-:W-:Y:S01]  /*16e0*/  @!P0 IMAD.IADD R9, R9, 0x1, -R38.reuse ;  /* 0x0000000109098824 */ /* 0x100fe200078e0a26 */
[----:B------:R-:W-:Y:S01]  /*16f0*/  ISETP.GT.U32.AND P0, PT, R38, R16, PT ;  /* 0x000000102600720c */ /* 0x000fe20003f04070 */
[--C-:B------:R-:W-:Y:S01]  /*1700*/  @!P1 IMAD.IADD R36, R36, 0x1, -R38.reuse ;  /* 0x0000000124249824 */ /* 0x100fe200078e0a26 */
[C---:B------:R-:W-:Y:S01]  /*1710*/  ISETP.GT.U32.AND P1, PT, R38.reuse, R10, PT ;  /* 0x0000000a2600720c */ /* 0x040fe20003f24070 */
[--C-:B------:R-:W-:Y:S01]  /*1720*/  @!P2 IMAD.IADD R11, R11, 0x1, -R38.reuse ;  /* 0x000000010b0ba824 */ /* 0x100fe200078e0a26 */
[----:B------:R-:W-:Y:S01]  /*1730*/  ISETP.GT.U32.AND P2, PT, R38, R18, PT ;  /* 0x000000122600720c */ /* 0x000fe20003f44070 */
[----:B------:R-:W-:Y:S01]  /*1740*/  @!P3 IMAD.IADD R12, R12, 0x1, -R38 ;  /* 0x000000010c0cb824 */ /* 0x000fe200078e0a26 */
[----:B------:R-:W-:Y:S01]  /*1750*/  ISETP.GT.U32.AND P3, PT, R38, R19, PT ;  /* 0x000000132600720c */ /* 0x000fe20003f64070 */
[----:B------:R-:W-:Y:S01]  /*1760*/  IMAD.MOV R28, RZ, RZ, -R2 ;  /* 0x000000ffff1c7224 */ /* 0x000fe200078e0a02 */
[----:B------:R-:W-:Y:S01]  /*1770*/  IABS R29, R210 ;  /* 0x000000d2001d7213 */ /* 0x000fe20000000000 */
[----:B------:R-:W-:Y:S01]  /*1780*/  IMAD.HI.U32 R2, R4, R35, RZ ;  /* 0x0000002304027227 */ /* 0x000fe200078e00ff */
[----:B------:R-:W-:-:S03]  /*1790*/  SHF.R.U32.HI R37, RZ, 0x5, R56 ;  /* 0x00000005ff257819 */ /* 0x000fc60000011638 */
[--C-:B------:R-:W-:Y:S01]  /*17a0*/  @!P5 IMAD.IADD R13, R13, 0x1, -R38.reuse ;  /* 0x000000010d0dd824 */ /* 0x100fe200078e0a26 */
[----:B------:R-:W-:Y:S01]  /*17b0*/  ISETP.GT.U32.AND P5, PT, R38, R20, PT ;  /* 0x000000142600720c */ /* 0x000fe20003fa4070 */
[--C-:B------:R-:W-:Y:S01]  /*17c0*/  @!P1 IMAD.IADD R10, R10, 0x1, -R38.reuse ;  /* 0x000000010a0a9824 */ /* 0x100fe200078e0a26 */
[C---:B------:R-:W-:Y:S01]  /*17d0*/  ISETP.GT.U32.AND P1, PT, R38.reuse, R17, PT ;  /* 0x000000112600720c */ /* 0x040fe20003f24070 */
[----:B------:R-:W-:Y:S01]  /*17e0*/  IMAD R28, R38, R28, R33 ;  /* 0x0000001c261c7224 */ /* 0x000fe200078e0221 */
[----:B------:R-:W-:Y:S01]  /*17f0*/  R2UR UR13, R37 ;  /* 0x00000000250d72ca */ /* 0x000fe200000e0000 */
[----:B------:R-:W-:Y:S01]  /*1800*/  @!P0 IMAD.IADD R16, R16, 0x1, -R38 ;  /* 0x0000000110108824 */ /* 0x000fe200078e0a26 */
[----:B------:R-:W-:Y:S01]  /*1810*/  ISETP.GT.U32.AND P0, PT, R38, R10, PT ;  /* 0x0000000a2600720c */ /* 0x000fe20003f04070 */
[----:B------:R-:W-:Y:S02]  /*1820*/  IMAD.MOV.U32 R33, RZ, RZ, R29 ;  /* 0x000000ffff217224 */ /* 0x000fe400078e001d */
[----:B------:R-:W-:-:S04]  /*1830*/  IMAD.HI.U32 R29, R4, R39, RZ ;  /* 0x00000027041d7227 */ /* 0x000fc800078e00ff */
[--C-:B------:R-:W-:Y:S01]  /*1840*/  @!P6 IMAD.IADD R14, R14, 0x1, -R38.reuse ;  /* 0x000000010e0ee824 */ /* 0x100fe200078e0a26 */
[C---:B------:R-:W-:Y:S01]  /*1850*/  ISETP.GT.U32.AND P6, PT, R38.reuse, R8, PT ;  /* 0x000000082600720c */ /* 0x040fe20003fc4070 */
[----:B------:R-:W-:Y:S01]  /*1860*/  @!P1 IMAD.IADD R17, R17, 0x1, -R38 ;  /* 0x0000000111119824 */ /* 0x000fe200078e0a26 */
[----:B------:R-:W-:Y:S01]  /*1870*/  ISETP.GT.U32.AND P1, PT, R38, R11, PT ;  /* 0x0000000b2600720c */ /* 0x000fe20003f24070 */
[----:B------:R-:W-:Y:S02]  /*1880*/  IMAD.MOV R30, RZ, RZ, -R2 ;  /* 0x000000ffff1e7224 */ /* 0x000fe400078e0a02 */
[----:B------:R-:W-:-:S04]  /*1890*/  IMAD.HI.U32 R2, R4, R33, RZ ;  /* 0x0000002104027227 */ /* 0x000fc800078e00ff */
[----:B------:R-:W-:Y:S02]  /*18a0*/  IMAD.MOV R32, RZ, RZ, -R29 ;  /* 0x000000ffff207224 */ /* 0x000fe400078e0a1d */
[--C-:B------:R-:W-:Y:S01]  /*18b0*/  @!P4 IMAD.IADD R15, R15, 0x1, -R38.reuse ;  /* 0x000000010f0fc824 */ /* 0x100fe200078e0a26 */
[----:B------:R-:W-:Y:S01]  /*18c0*/  ISETP.GT.U32.AND P4, PT, R38, R9, PT ;  /* 0x000000092600720c */ /* 0x000fe20003f84070 */
[--C-:B------:R-:W-:Y:S01]  /*18d0*/  @!P2 IMAD.IADD R18, R18, 0x1, -R38.reuse ;  /* 0x000000011212a824 */ /* 0x100fe200078e0a26 */
[C---:B------:R-:W-:Y:S01]  /*18e0*/  ISETP.GT.U32.AND P2, PT, R38.reuse, R12, PT ;  /* 0x0000000c2600720c */ /* 0x040fe20003f44070 */
[--C-:B------:R-:W-:Y:S01]  /*18f0*/  @!P1 IMAD.IADD R11, R11, 0x1, -R38.reuse ;  /* 0x000000010b0b9824 */ /* 0x100fe200078e0a26 */
[C---:B------:R-:W-:Y:S01]  /*1900*/  ISETP.GT.U32.AND P1, PT, R38.reuse, R17, PT ;  /* 0x000000112600720c */ /* 0x040fe20003f24070 */
[--C-:B------:R-:W-:Y:S01]  /*1910*/  @!P3 IMAD.IADD R19, R19, 0x1, -R38.reuse ;  /* 0x000000011313b824 */ /* 0x100fe200078e0a26 */
[----:B------:R-:W-:Y:S01]  /*1920*/  ISETP.GT.U32.AND P3, PT, R38, R13, PT ;  /* 0x0000000d2600720c */ /* 0x000fe20003f64070 */
[----:B------:R-:W-:Y:S01]  /*1930*/  @!P5 IMAD.IADD R20, R20, 0x1, -R38 ;  /* 0x000000011414d824 */ /* 0x000fe200078e0a26 */
[C---:B------:R-:W-:Y:S01]  /*1940*/  ISETP.GT.U32.AND P5, PT, R38.reuse, R14, PT ;  /* 0x0000000e2600720c */ /* 0x040fe20003fa4070 */
[----:B------:R-:W-:-:S02]  /*1950*/  IMAD R29, R38, R30, R35 ;  /* 0x0000001e261d7224 */ /* 0x000fc400078e0223 */
[----:B------:R-:W-:Y:S02]  /*1960*/  IMAD.MOV.U32 R35, RZ, RZ, R34 ;  /* 0x000000ffff237224 */ /* 0x000fe400078e0022 */
[----:B------:R-:W-:Y:S02]  /*1970*/  IMAD.MOV R34, RZ, RZ, -R2 ;  /* 0x000000ffff227224 */ /* 0x000fe400078e0a02 */
[C---:B------:R-:W-:Y:S01]  /*1980*/  IMAD R30, R38.reuse, R32, R39 ;  /* 0x00000020261e7224 */ /* 0x040fe200078e0227 */
[----:B------:R-:W-:Y:S01]  /*1990*/  IABS R39, R212 ;  /* 0x000000d400277213 */ /* 0x000fe20000000000 */
[----:B------:R-:W-:Y:S01]  /*19a0*/  IMAD R31, R38, R34, R33 ;  /* 0x00000022261f7224 */ /* 0x000fe200078e0221 */
[----:B------:R-:W-:Y:S01]  /*19b0*/  IABS R33, R213 ;  /* 0x000000d500217213 */ /* 0x000fe20000000000 */
[----:B------:R-:W-:Y:S01]  /*19c0*/  @!P0 IMAD.IADD R10, R10, 0x1, -R38 ;  /* 0x000000010a0a8824 */ /* 0x000fe200078e0a26 */
[----:B------:R-:W-:Y:S01]  /*19d0*/  ISETP.GT.U32.AND P0, PT, R38, R16, PT ;  /* 0x000000102600720c */ /* 0x000fe20003f04070 */
[----:B------:R-:W-:Y:S01]  /*19e0*/  IMAD.HI.U32 R2, R4, R35, RZ ;  /* 0x0000002304027227 */ /* 0x000fe200078e00ff */
[----:B------:R-:W-:-:S03]  /*19f0*/  IABS R34, R214 ;  /* 0x000000d600227213 */ /* 0x000fc60000000000 */
[--C-:B------:R-:W-:Y:S01]  /*1a00*/  @!P6 IMAD.IADD R8, R8, 0x1, -R38.reuse ;  /* 0x000000010808e824 */ /* 0x100fe200078e0a26 */
[C---:B------:R-:W-:Y:S01]  /*1a10*/  ISETP.GT.U32.AND P6, PT, R38.reuse, R15, PT ;  /* 0x0000000f2600720c */ /* 0x040fe20003fc4070 */
[----:B------:R-:W-:Y:S01]  /*1a20*/  @!P1 IMAD.IADD R17, R17, 0x1, -R38 ;  /* 0x0000000111119824 */ /* 0x000fe200078e0a26 */
[----:B------:R-:W-:Y:S01]  /*1a30*/  ISETP.GT.U32.AND P1, PT, R38, R26, PT ;  /* 0x0000001a2600720c */ /* 0x000fe20003f24070 */
[----:B------:R-:W-:Y:S02]  /*1a40*/  IMAD.MOV R32, RZ, RZ, -R2 ;  /* 0x000000ffff207224 */ /* 0x000fe400078e0a02 */
[----:B------:R-:W-:Y:S02]  /*1a50*/  IMAD.MOV.U32 R41, RZ, RZ, R33 ;  /* 0x000000ffff297224 */ /* 0x000fe400078e0021 */
[----:B------:R-:W-:-:S04]  /*1a60*/  IMAD.HI.U32 R2, R4, R39, RZ ;  /* 0x0000002704027227 */ /* 0x000fc800078e00ff */
        /* <DEDUP_REMOVED lines=8> */
[----:B------:R-:W-:-:S04]  /*1af0*/  IMAD.HI.U32 R33, R4, R41, RZ ;  /* 0x0000002904217227 */ /* 0x000fc800078e00ff */
[----:B------:R-:W-:Y:S02]  /*1b00*/  IMAD.MOV R2, RZ, RZ, -R2 ;  /* 0x000000ffff027224 */ /* 0x000fe400078e0a02 */
[C---:B------:R-:W-:Y:S02]  /*1b10*/  IMAD R32, R38.reuse, R32, R35 ;  /* 0x0000002026207224 */ /* 0x040fe400078e0223 */
[----:B------:R-:W-:Y:S02]  /*1b20*/  IMAD.MOV.U32 R35, RZ, RZ, R34 ;  /* 0x000000ffff237224 */ /* 0x000fe400078e0022 */
[----:B------:R-:W-:Y:S02]  /*1b30*/  IMAD.MOV R34, RZ, RZ, -R33 ;  /* 0x000000ffff227224 */ /* 0x000fe400078e0a21 */
[----:B------:R-:W-:Y:S01]  /*1b40*/  IMAD R33, R38, R2, R39 ;  /* 0x0000000226217224 */ /* 0x000fe200078e0227 */
[----:B------:R-:W-:Y:S01]  /*1b50*/  IABS R39, R215 ;  /* 0x000000d700277213 */ /* 0x000fe20000000000 */
[--C-:B------:R-:W-:Y:S01]  /*1b60*/  @!P0 IMAD.IADD R16, R16, 0x1, -R38.reuse ;  /* 0x0000000110108824 */ /* 0x100fe200078e0a26 */
[C---:B------:R-:W-:Y:S01]  /*1b70*/  ISETP.GT.U32.AND P0, PT, R38.reuse, R25, PT ;  /* 0x000000192600720c */ /* 0x040fe20003f04070 */
[--C-:B------:R-:W-:Y:S01]  /*1b80*/  @!P6 IMAD.IADD R15, R15, 0x1, -R38.reuse ;  /* 0x000000010f0fe824 */ /* 0x100fe200078e0a26 */
[----:B------:R-:W-:Y:S01]  /*1b90*/  ISETP.GT.U32.AND P6, PT, R38, R24, PT ;  /* 0x000000182600720c */ /* 0x000fe20003fc4070 */
[----:B------:R-:W-:Y:S01]  /*1ba0*/  @!P1 IMAD.IADD R26, R26, 0x1, -R38 ;  /* 0x000000011a1a9824 */ /* 0x000fe200078e0a26 */
[----:B------:R-:W-:Y:S01]  /*1bb0*/  ISETP.GT.U32.AND P1, PT, R38, R33, PT ;  /* 0x000000212600720c */ /* 0x000fe20003f24070 */
[----:B------:R-:W-:-:S04]  /*1bc0*/  IMAD.HI.U32 R2, R4, R35, RZ ;  /* 0x0000002304027227 */ /* 0x000fc800078e00ff */
[----:B------:R-:W-:-:S04]  /*1bd0*/  IMAD.HI.U32 R4, R4, R39, RZ ;  /* 0x0000002704047227 */ /* 0x000fc800078e00ff */
[--C-:B------:R-:W-:Y:S01]  /*1be0*/  @!P2 IMAD.IADD R18, R18, 0x1, -R38.reuse ;  /* 0x000000011212a824 */ /* 0x100fe200078e0a26 */
[C---:B------:R-:W-:Y:S01]  /*1bf0*/  ISETP.GT.U32.AND P2, PT, R38.reuse, R27, PT ;  /* 0x0000001b2600720c */ /* 0x040fe20003f44070 */
[--C-:B------:R-:W-:Y:S01]  /*1c00*/  @!P3 IMAD.IADD R19, R19, 0x1, -R38.reuse ;  /* 0x000000011313b824 */ /* 0x100fe200078e0a26 */
[----:B------:R-:W-:Y:S01]  /*1c10*/  ISETP.GT.U32.AND P3, PT, R38, R28, PT ;  /* 0x0000001c2600720c */ /* 0x000fe20003f64070 */
[--C-:B------:R-:W-:Y:S01]  /*1c20*/  @!P4 IMAD.IADD R20, R20, 0x1, -R38.reuse ;  /* 0x000000011414c824 */ /* 0x100fe200078e0a26 */
[C---:B------:R-:W-:Y:S01]  /*1c30*/  ISETP.GT.U32.AND P4, PT, R38.reuse, R29, PT ;  /* 0x0000001d2600720c */ /* 0x040fe20003f84070 */
[----:B------:R-:W-:Y:S01]  /*1c40*/  @!P5 IMAD.IADD R21, R21, 0x1, -R38 ;  /* 0x000000011515d824 */ /* 0x000fe200078e0a26 */
[C---:B------:R-:W-:Y:S01]  /*1c50*/  ISETP.GT.U32.AND P5, PT, R38.reuse, R30, PT ;  /* 0x0000001e2600720c */ /* 0x040fe20003fa4070 */
[----:B------:R-:W-:Y:S02]  /*1c60*/  IMAD.MOV R4, RZ, RZ, -R4 ;  /* 0x000000ffff047224 */ /* 0x000fe400078e0a04 */
[----:B------:R-:W-:Y:S01]  /*1c70*/  @!P0 IMAD.IADD R25, R25, 0x1, -R38 ;  /* 0x0000000119198824 */ /* 0x000fe200078e0a26 */
[C---:B------:R-:W-:Y:S01]  /*1c80*/  ISETP.GT.U32.AND P0, PT, R38.reuse, R32, PT ;  /* 0x000000202600720c */ /* 0x040fe20003f04070 */
[----:B------:R-:W-:-:S02]  /*1c90*/  IMAD R4, R38, R4, R39 ;  /* 0x0000000426047224 */ /* 0x000fc400078e0227 */
[----:B------:R-:W-:Y:S02]  /*1ca0*/  IMAD R34, R38, R34, R41 ;  /* 0x0000002226227224 */ /* 0x000fe400078e0229 */
        /* <DEDUP_REMOVED lines=12> */
[----:B------:R-:W-:-:S02]  /*1d70*/  IMAD.MOV R2, RZ, RZ, -R2 ;  /* 0x000000ffff027224 */ /* 0x000fc400078e0a02 */
[--C-:B------:R-:W-:Y:S02]  /*1d80*/  @!P0 IMAD.IADD R32, R32, 0x1, -R38.reuse ;  /* 0x0000000120208824 */ /* 0x100fe400078e0a26 */
[----:B------:R-:W-:Y:S01]  /*1d90*/  IMAD R35, R38, R2, R35 ;  /* 0x0000000226237224 */ /* 0x000fe200078e0223 */
[----:B------:R-:W-:Y:S01]  /*1da0*/  SHF.R.S32.HI R2, RZ, 0x1f, R69 ;  /* 0x0000001fff027819 */ /* 0x000fe20000011445 */
[--C-:B------:R-:W-:Y:S01]  /*1db0*/  @!P1 IMAD.IADD R4, R4, 0x1, -R38.reuse ;  /* 0x0000000104049824 */ /* 0x100fe200078e0a26 */
        /* <DEDUP_REMOVED lines=11> */
[----:B------:R-:W-:Y:S01]  /*1e70*/  IMAD R94, R222, UR8, RZ ;  /* 0x00000008de5e7c24 */ /* 0x000fe2000f8e02ff */
[----:B------:R-:W-:Y:S01]  /*1e80*/  ISETP.GT.U32.AND P6, PT, R38, R26, PT ;  /* 0x0000001a2600720c */ /* 0x000fe20003fc4070 */
[--C-:B------:R-:W-:Y:S01]  /*1e90*/  @!P1 IMAD.IADD R32, R32, 0x1, -R38.reuse ;  /* 0x0000000120209824 */ /* 0x100fe200078e0a26 */
[----:B------:R-:W-:Y:S01]  /*1ea0*/  ISETP.GE.AND P1, PT, R57, RZ, PT ;  /* 0x000000ff3900720c */ /* 0x000fe20003f26270 */
        /* <DEDUP_REMOVED lines=8> */
[--C-:B------:R-:W-:Y:S01]  /*1f30*/  @!P5 IMAD.IADD R30, R30, 0x1, -R38.reuse ;  /* 0x000000011e1ed824 */ /* 0x100fe200078e0a26 */
[----:B------:R-:W-:Y:S01]  /*1f40*/  ISETP.GT.U32.AND P5, PT, R38, R35, PT ;  /* 0x000000232600720c */ /* 0x000fe20003fa4070 */
[--C-:B------:R-:W-:Y:S01]  /*1f50*/  @!P6 IMAD.IADD R26, R26, 0x1, -R38.reuse ;  /* 0x000000011a1ae824 */ /* 0x100fe200078e0a26 */
[----:B------:R-:W-:Y:S01]  /*1f60*/  ISETP.GE.AND P6, PT, R217, RZ, PT ;  /* 0x000000ffd900720c */ /* 0x000fe20003fc6270 */
[----:B------:R-:W-:Y:S01]  /*1f70*/  @!P1 IMAD.MOV R3, RZ, RZ, -R3 ;  /* 0x000000ffff039224 */ /* 0x000fe200078e0a03 */
[----:B------:R-:W-:Y:S01]  /*1f80*/  ISETP.GE.AND P1, PT, R62, RZ, PT ;  /* 0x000000ff3e00720c */ /* 0x000fe20003f26270 */
[--C-:B------:R-:W-:Y:S01]  /*1f90*/  @!P0 IMAD.IADD R31, R31, 0x1, -R38.reuse ;  /* 0x000000011f1f8824 */ /* 0x100fe200078e0a26 */
[----:B------:R-:W-:Y:S01]  /*1fa0*/  ISETP.NE.AND P0, PT, R22, RZ, PT ;  /* 0x000000ff1600720c */ /* 0x000fe20003f05270 */
[--C-:B------:R-:W-:Y:S01]  /*1fb0*/  @!P2 IMAD.IADD R33, R33, 0x1, -R38.reuse ;  /* 0x000000012121a824 */ /* 0x100fe200078e0a26 */
[----:B------:R-:W-:Y:S01]  /*1fc0*/  ISETP.GE.AND P2, PT, R58, RZ, PT ;  /* 0x000000ff3a00720c */ /* 0x000fe20003f46270 */
[--C-:B------:R-:W-:Y:S01]  /*1fd0*/  @!P3 IMAD.IADD R34, R34, 0x1, -R38.reuse ;  /* 0x000000012222b824 */ /* 0x100fe200078e0a26 */
[----:B------:R-:W-:Y:S01]  /*1fe0*/  ISETP.GE.AND P3, PT, R60, RZ, PT ;  /* 0x000000ff3c00720c */ /* 0x000fe20003f66270 */
[--C-:B------:R-:W-:Y:S01]  /*1ff0*/  @!P4 IMAD.IADD R4, R4, 0x1, -R38.reuse ;  /* 0x000000010404c824 */ /* 0x100fe200078e0a26 */
[----:B------:R-:W-:Y:S01]  /*2000*/  ISETP.GE.AND P4, PT, R61, RZ, PT ;  /* 0x000000ff3d00720c */ /* 0x000fe20003f86270 */
[----:B------:R-:W-:Y:S01]  /*2010*/  @!P5 IMAD.IADD R35, R35, 0x1, -R38 ;  /* 0x000000012323d824 */ /* 0x000fe200078e0a26 */
[----:B------:R-:W-:Y:S01]  /*2020*/  ISETP.GE.AND P5, PT, R59, RZ, PT ;  /* 0x000000ff3b00720c */ /* 0x000fe20003fa6270 */
[----:B------:R-:W-:Y:S01]  /*2030*/  @!P6 IMAD.MOV R0, RZ, RZ, -R0 ;  /* 0x000000ffff00e224 */ /* 0x000fe200078e0a00 */
[----:B------:R-:W-:Y:S01]  /*2040*/  ISETP.GE.AND P6, PT, R216, RZ, PT ;  /* 0x000000ffd800720c */ /* 0x000fe20003fc6270 */
[----:B------:R-:W-:Y:S01]  /*2050*/  @!P1 IMAD.MOV R9, RZ, RZ, -R9 ;  /* 0x000000ffff099224 */ /* 0x000fe200078e0a09 */
[----:B------:R-:W-:Y:S01]  /*2060*/  ISETP.GE.AND P1, PT, R189, RZ, PT ;  /* 0x000000ffbd00720c */ /* 0x000fe20003f26270 */
[----:B------:R-:W-:Y:S01]  /*2070*/  IMAD R93, R223, UR8, RZ ;  /* 0x00000008df5d7c24 */ /* 0x000fe2000f8e02ff */
[----:B------:R-:W-:Y:S01]  /*2080*/  @!P0 LOP3.LUT R0, RZ, R22, RZ, 0x33, !PT ;  /* 0x00000016ff008212 */ /* 0x000fe200078e33ff */
[----:B------:R-:W-:Y:S01]  /*2090*/  @!P2 IMAD.MOV R5, RZ, RZ, -R5 ;  /* 0x000000ffff05a224 */ /* 0x000fe200078e0a05 */
[----:B------:R-:W-:Y:S01]  /*20a0*/  ISETP.GE.AND P2, PT, R185, RZ, PT ;  /* 0x000000ffb900720c */ /* 0x000fe20003f46270 */
[----:B------:R-:W-:Y:S01]  /*20b0*/  @!P3 IMAD.MOV R7, RZ, RZ, -R7 ;  /* 0x000000ffff07b224 */ /* 0x000fe200078e0a07 */
[----:B------:R-:W-:Y:S01]  /*20c0*/  ISETP.GE.AND P3, PT, R187, RZ, PT ;  /* 0x000000ffbb00720c */ /* 0x000fe20003f66270 */
[----:B------:R-:W-:Y:S01]  /*20d0*/  @!P4 IMAD.MOV R8, RZ, RZ, -R8 ;  /* 0x000000ffff08c224 */ /* 0x000fe200078e0a08 */
[----:B------:R-:W-:Y:S01]  /*20e0*/  ISETP.GE.AND P4, PT, R188, RZ, PT ;  /* 0x000000ffbc00720c */ /* 0x000fe20003f86270 */
[----:B------:R-:W-:Y:S01]  /*20f0*/  @!P5 IMAD.MOV R6, RZ, RZ, -R6 ;  /* 0x000000ffff06d224 */ /* 0x000fe200078e0a06 */
[----:B------:R-:W-:Y:S01]  /*2100*/  ISETP.GE.AND P5, PT, R186, RZ, PT ;  /* 0x000000ffba00720c */ /* 0x000fe20003fa6270 */
[----:B------:R-:W-:Y:S01]  /*2110*/  IMAD R0, R0, UR4, RZ ;  /* 0x0000000400007c24 */ /* 0x000fe2000f8e02ff */
[----:B------:R-:W-:Y:S01]  /*2120*/  LEA.HI R69, R2, R69, RZ, 0x7 ;  /* 0x0000004502457211 */ /* 0x000fe200078f38ff */
[----:B------:R-:W-:Y:S01]  /*2130*/  @!P1 IMAD.MOV R14, RZ, RZ, -R14 ;  /* 0x000000ffff0e9224 */ /* 0x000fe200078e0a0e */
[----:B------:R-:W-:Y:S01]  /*2140*/  ISETP.GE.AND P1, PT, R198, RZ, PT ;  /* 0x000000ffc600720c */ /* 0x000fe20003f26270 */
[----:B------:R-:W-:Y:S01]  /*2150*/  ULDC UR4, c[0x0][0x240] ;  /* 0x0000900000047ab9 */ /* 0x000fe20000000800 */
[----:B------:R-:W-:Y:S01]  /*2160*/  ISETP.NE.AND P0, PT, R23, RZ, PT ;  /* 0x000000ff1700720c */ /* 0x000fe20003f05270 */
        /* <DEDUP_REMOVED lines=8> */
[----:B------:R-:W-:Y:S01]  /*21f0*/  @!P6 IMAD.MOV R36, RZ, RZ, -R36 ;  /* 0x000000ffff24e224 */ /* 0x000fe200078e0a24 */
[----:B------:R-:W-:Y:S01]  /*2200*/  LOP3.LUT R2, RZ, R23, RZ, 0x33, !PT ;  /* 0x00000017ff027212 */ /* 0x000fe200078e33ff */
[----:B------:R-:W-:Y:S01]  /*2210*/  @!P1 IMAD.MOV R19, RZ, RZ, -R19 ;  /* 0x000000ffff139224 */ /* 0x000fe200078e0a13 */
[----:B------:R-:W-:Y:S01]  /*2220*/  ISETP.GE.AND P1, PT, R204, RZ, PT ;  /* 0x000000ffcc00720c */ /* 0x000fe20003f26270 */
[----:B------:R-:W-:Y:S01]  /*2230*/  IMAD R95, R221, UR8, RZ ;  /* 0x00000008dd5f7c24 */ /* 0x000fe2000f8e02ff */
[----:B------:R-:W-:Y:S01]  /*2240*/  SEL R3, R2, R3, !P0 ;  /* 0x0000000302037207 */ /* 0x000fe20004000000 */
        /* <DEDUP_REMOVED lines=9> */
[----:B------:R-:W-:Y:S01]  /*22e0*/  SEL R5, R2, R5, !P0 ;  /* 0x0000000502057207 */ /* 0x000fe20004000000 */
        /* <DEDUP_REMOVED lines=29> */
[----:B------:R-:W-:Y:S01]  /*24c0*/  LEA R120, P1, R0, UR6, 0x1 ;  /* 0x0000000600787c11 */ /* 0x000fe2000f8208ff */
[----:B------:R-:W-:Y:S01]  /*24d0*/  IMAD R9, R9, UR4, RZ ;  /* 0x0000000409097c24 */ /* 0x000fe2000f8e02ff */
[C---:B------:R-:W-:Y:S01]  /*24e0*/  SEL R11, R2.reuse, R11, !P0 ;  /* 0x0000000b020b7207 */ /* 0x040fe20004000000 */
[----:B------:R-:W-:Y:S01]  /*24f0*/  @!P2 IMAD.MOV R32, RZ, RZ, -R32 ;  /* 0x000000ffff20a224 */ /* 0x000fe200078e0a20 */
[C---:B------:R-:W-:Y:S01]  /*2500*/  SEL R8, R2.reuse, R8, !P0 ;  /* 0x0000000802087207 */ /* 0x040fe20004000000 */
[----:B------:R-:W-:Y:S01]  /*2510*/  @!P3 IMAD.MOV R34, RZ, RZ, -R34 ;  /* 0x000000ffff22b224 */ /* 0x000fe200078e0a22 */
[C---:B------:R-:W-:Y:S01]  /*2520*/  SEL R12, R2.reuse, R12, !P0 ;  /* 0x0000000c020c7207 */ /* 0x040fe20004000000 */
[----:B------:R-:W-:Y:S01]  /*2530*/  @!P4 IMAD.MOV R35, RZ, RZ, -R35 ;  /* 0x000000ffff23c224 */ /* 0x000fe200078e0a23 */
[C---:B------:R-:W-:Y:S01]  /*2540*/  SEL R13, R2.reuse, R13, !P0 ;  /* 0x0000000d020d7207 */ /* 0x040fe20004000000 */
[----:B------:R-:W-:Y:S01]  /*2550*/  @!P5 IMAD.MOV R33, RZ, RZ, -R33 ;  /* 0x000000ffff21d224 */ /* 0x000fe200078e0a21 */
[----:B------:R-:W-:Y:S01]  /*2560*/  SEL R14, R2, R14, !P0 ;  /* 0x0000000e020e7207 */ /* 0x000fe20004000000 */
[----:B------:R-:W-:Y:S01]  /*2570*/  IMAD R10, R10, UR4, RZ ;  /* 0x000000040a0a7c24 */ /* 0x000fe2000f8e02ff */
[----:B------:R-:W-:Y:S01]  /*2580*/  LEA.HI.X.SX32 R121, R0, UR7, 0x1, P1 ;  /* 0x0000000700797c11 */ /* 0x000fe200088f0eff */
[----:B------:R-:W-:Y:S01]  /*2590*/  ULDC.64 UR6, c[0x0][0x218] ;  /* 0x0000860000067ab9 */ /* 0x000fe20000000a00 */
[C---:B------:R-:W-:Y:S01]  /*25a0*/  SEL R21, R2.reuse, R21, !P0 ;  /* 0x0000001502157207 */ /* 0x040fe20004000000 */
[----:B------:R-:W-:Y:S01]  /*25b0*/  IMAD R11, R11, UR4, RZ ;  /* 0x000000040b0b7c24 */ /* 0x000fe2000f8e02ff */
[----:B------:R-:W-:Y:S01]  /*25c0*/  SEL R15, R2, R15, !P0 ;  /* 0x0000000f020f7207 */ /* 0x000fe20004000000 */
[----:B------:R-:W-:Y:S01]  /*25d0*/  IMAD R8, R8, UR4, RZ ;  /* 0x0000000408087c24 */ /* 0x000fe2000f8e02ff */
[----:B------:R-:W-:Y:S01]  /*25e0*/  SEL R16, R2, R16, !P0 ;  /* 0x0000001002107207 */ /* 0x000fe20004000000 */
[----:B------:R-:W-:Y:S01]  /*25f0*/  IMAD R0, R12, UR4, RZ ;  /* 0x000000040c007c24 */ /* 0x000fe2000f8e02ff */
[----:B------:R-:W-:Y:S01]  /*2600*/  SEL R17, R2, R17, !P0 ;  /* 0x0000001102117207 */ /* 0x000fe20004000000 */
[----:B------:R-:W-:Y:S01]  /*2610*/  IMAD R37, R14, UR4, RZ ;  /* 0x000000040e257c24 */ /* 0x000fe2000f8e02ff */
[C---:B------:R-:W-:Y:S01]  /*2620*/  SEL R18, R2.reuse, R18, !P0 ;  /* 0x0000001202127207 */ /* 0x040fe20004000000 */
[----:B------:R-:W-:Y:S01]  /*2630*/  IMAD R40, R21, UR4, RZ ;  /* 0x0000000415287c24 */ /* 0x000fe2000f8e02ff */
[C---:B------:R-:W-:Y:S01]  /*2640*/  SEL R19, R2.reuse, R19, !P0 ;  /* 0x0000001302137207 */ /* 0x040fe20004000000 */
[----:B------:R-:W-:Y:S01]  /*2650*/  IMAD R156, R17, UR4, RZ ;  /* 0x00000004119c7c24 */ /* 0x000fe2000f8e02ff */
[----:B------:R-:W-:Y:S01]  /*2660*/  SEL R20, R2, R20, !P0 ;  /* 0x0000001402147207 */ /* 0x000fe20004000000 */
        /* <DEDUP_REMOVED lines=29> */
[----:B------:R-:W-:Y:S01]  /*2840*/  LEA R56, P4, R3, UR6, 0x1 ;  /* 0x0000000603387c11 */ /* 0x000fe2000f8808ff */
[----:B------:R-:W-:Y:S01]  /*2850*/  IMAD R144, R4, UR4, RZ ;  /* 0x0000000404907c24 */ /* 0x000fe2000f8e02ff */
[----:B------:R-:W-:Y:S01]  /*2860*/  LEA R149, P3, R5, UR6, 0x1 ;  /* 0x0000000605957c11 */ /* 0x000fe2000f8608ff */
[----:B------:R-:W-:Y:S01]  /*2870*/  IMAD R33, R33, UR4, RZ ;  /* 0x0000000421217c24 */ /* 0x000fe2000f8e02ff */
[----:B------:R-:W-:Y:S01]  /*2880*/  LEA R171, P2, R6, UR6, 0x1 ;  /* 0x0000000606ab7c11 */ /* 0x000fe2000f8408ff */
[----:B------:R-:W-:Y:S01]  /*2890*/  IMAD R34, R34, UR4, RZ ;  /* 0x0000000422227c24 */ /* 0x000fe2000f8e02ff */
[----:B------:R-:W-:Y:S01]  /*28a0*/  LEA R170, P1, R7, UR6, 0x1 ;  /* 0x0000000607aa7c11 */ /* 0x000fe2000f8208ff */
[----:B------:R-:W-:Y:S01]  /*28b0*/  IMAD R35, R35, UR4, RZ ;  /* 0x0000000423237c24 */ /* 0x000fe2000f8e02ff */
[----:B------:R-:W-:Y:S01]  /*28c0*/  LEA.HI.X.SX32 R21, R3, UR7, 0x1, P4 ;  /* 0x0000000703157c11 */ /* 0x000fe2000a0f0eff */
        /* <DEDUP_REMOVED lines=9> */
[----:B------:R-:W-:Y:S01]  /*2960*/  LEA.HI.X.SX32 R150, R6, UR7, 0x1, P2 ;  /* 0x0000000706967c11 */ /* 0x000fe200090f0eff */
        /* <DEDUP_REMOVED lines=24> */
[----:B------:R-:W-:Y:S01]  /*2af0*/  UMOV UR4, URZ ;  /* 0x0000003f00047c82 */ /* 0x000fe20008000000 */
        /* <DEDUP_REMOVED lines=18> */
[----:B------:R-:W-:-:S02]  /*2c20*/  LEA.HI.X.SX32 R156, R156, UR7, 0x1, P5 ;  /* 0x000000079c9c7c11 */ /* 0x000fc4000a8f0eff */
[----:B------:R-:W-:Y:S02]  /*2c30*/  CS2R R36, SRZ ;  /* 0x0000000000247805 */ /* 0x000fe4000001ff00 */
[----:B------:R-:W-:Y:S02]  /*2c40*/  LEA.HI.X.SX32 R159, R159, UR7, 0x1, P4 ;  /* 0x000000079f9f7c11 */ /* 0x000fe4000a0f0eff */
[----:B------:R-:W-:Y:S02]  /*2c50*/  CS2R R38, SRZ ;  /* 0x0000000000267805 */ /* 0x000fe4000001ff00 */
[----:B------:R-:W-:Y:S01]  /*2c60*/  LEA.HI.X.SX32 R160, R160, UR7, 0x1, P3 ;  /* 0x00000007a0a07c11 */ /* 0x000fe200098f0eff */
[----:B------:R-:W-:Y:S01]  /*2c70*/  IMAD R64, R64, UR8, RZ ;  /* 0x0000000840407c24 */ /* 0x000fe2000f8e02ff */
[----:B------:R-:W-:Y:S01]  /*2c80*/  LEA.HI.X.SX32 R162, R162, UR7, 0x1, P2 ;  /* 0x00000007a2a27c11 */ /* 0x000fe200090f0eff */
[----:B------:R-:W-:Y:S01]  /*2c90*/  IMAD R65, R65, UR8, RZ ;  /* 0x0000000841417c24 */ /* 0x000fe2000f8e02ff */
[----:B------:R-:W-:-:S02]  /*2ca0*/  LEA.HI.X.SX32 R3, R40, UR7, 0x1, P1 ;  /* 0x0000000728037c11 */ /* 0x000fc400088f0eff */
[----:B------:R-:W-:Y:S02]  /*2cb0*/  CS2R R40, SRZ ;  /* 0x0000000000287805 */ /* 0x000fe4000001ff00 */
        /* <DEDUP_REMOVED lines=16> */
[----:B------:R-:W-:-:S02]  /*2dc0*/  LEA.HI.X.SX32 R0, R25, UR7, 0x1, P6 ;  /* 0x0000000719007c11 */ /* 0x000fc4000b0f0eff */
[----:B------:R-:W-:Y:S02]  /*2dd0*/  CS2R R24, SRZ ;  /* 0x0000000000187805 */ /* 0x000fe4000001ff00 */
[----:B------:R-:W-:Y:S01]  /*2de0*/  LEA.HI.X.SX32 R124, R26, UR7, 0x1, P5 ;  /* 0x000000071a7c7c11 */ /* 0x000fe2000a8f0eff */
[----:B------:R-:W-:Y:S01]  /*2df0*/  IMAD R90, R90, UR8, RZ ;  /* 0x000000085a5a7c24 */ /* 0x000fe2000f8e02ff */
[----:B------:R-:W-:Y:S02]  /*2e00*/  LEA.HI.X.SX32 R127, R27, UR7, 0x1, P4 ;  /* 0x000000071b7f7c11 */ /* 0x000fe4000a0f0eff */
[----:B------:R-:W-:Y:S02]  /*2e10*/  CS2R R26, SRZ ;  /* 0x00000000001a7805 */ /* 0x000fe4000001ff00 */
[----:B------:R-:W-:Y:S01]  /*2e20*/  LEA.HI.X.SX32 R129, R28, UR7, 0x1, P3 ;  /* 0x000000071c817c11 */ /* 0x000fe200098f0eff */
[----:B------:R-:W-:Y:S01]  /*2e30*/  IMAD R89, R89, UR8, RZ ;  /* 0x0000000859597c24 */ /* 0x000fe2000f8e02ff */
[----:B------:R-:W-:-:S02]  /*2e40*/  LEA.HI.X.SX32 R131, R29, UR7, 0x1, P2 ;  /* 0x000000071d837c11 */ /* 0x000fc400090f0eff */
[----:B------:R-:W-:Y:S02]  /*2e50*/  CS2R R28, SRZ ;  /* 0x00000000001c7805 */ /* 0x000fe4000001ff00 */
        /* <DEDUP_REMOVED lines=15> */
[----:B------:R-:W-:Y:S01]  /*2f50*/  UIADD3 UR6, UP0, UR18, 0x2, URZ ;  /* 0x0000000212067890 */ /* 0x000fe2000ff1e03f */
        /* <DEDUP_REMOVED lines=12> */
[----:B------:R-:W-:Y:S01]  /*3020*/  LEA.HI.X.SX32 R146, R146, UR7, 0x1, P1 ;  /* 0x0000000792927c11 */ /* 0x000fe200088f0eff */
[----:B------:R-:W-:Y:S01]  /*3030*/  UIADD3.X UR7, UR4, 0x40000040, URZ, UP0, !UPT ;  /* 0x4000004004077890 */ /* 0x000fe200087fe43f */
[----:B------:R-:W-:Y:S01]  /*3040*/  SHF.R.S32.HI R69, RZ, 0x7, R69 ;  /* 0x00000007ff457819 */ /* 0x000fe20000011445 */
[----:B------:R-:W-:Y:S02]  /*3050*/  IMAD R78, R78, UR8, RZ ;  /* 0x000000084e4e7c24 */ /* 0x000fe4000f8e02ff */
[----:B------:R-:W-:Y:S01]  /*3060*/  IMAD R77, R77, UR8, RZ ;  /* 0x000000084d4d7c24 */ /* 0x000fe2000f8e02ff */
[----:B------:R-:W-:Y:S01]  /*3070*/  UIADD3.64 UR22, UR6, 0x2, URZ ;  /* 0x0000000206167897 */ /* 0x000fe2000fffe03f */
        /* <DEDUP_REMOVED lines=10> */
[----:B------:R-:W-:-:S02]  /*3120*/  IMAD R71, R71, UR8, RZ ;  /* 0x0000000847477c24 */ /* 0x000fc4000f8e02ff */
[----:B------:R-:W-:-:S09]  /*3130*/  IMAD R70, R70, UR8, RZ ;  /* 0x0000000846467c24 */ /* 0x000fd2000f8e02ff */
.L_x_1:
[C---:B------:R-:W-:Y:S01]  /*3140*/  LOP3.LUT R72, R63.reuse, 0x4, RZ, 0xfc, !PT ;  /* 0x000000043f487812 */ /* 0x040fe200078efcff */
[----:B------:R-:W-:Y:S01]  /*3150*/  ULDC UR4, c[0x0][0x238] ;  /* 0x00008e0000047ab9 */ /* 0x000fe20000000800 */
[C---:B------:R-:W-:Y:S01]  /*3160*/  ISETP.GE.AND P0, PT, R63.reuse, UR40, PT ;  /* 0x000000283f007c0c */ /* 0x040fe2000bf06270 */
[----:B------:R-:W-:Y:S01]  /*3170*/  ULDC UR5, c[0x0][0x238] ;  /* 0x00008e0000057ab9 */ /* 0x000fe20000000800 */
[C---:B------:R-:W-:Y:S01]  /*3180*/  LOP3.LUT R73, R63.reuse, 0x2, RZ, 0xfc, !PT ;  /* 0x000000023f497812 */ /* 0x040fe200078efcff */
[----:B------:R-:W-:Y:S01]  /*3190*/  ULDC UR8, c[0x0][0x238] ;  /* 0x00008e0000087ab9 */ /* 0x000fe20000000800 */
[----:B------:R-:W-:Y:S01]  /*31a0*/  ISETP.GE.AND P2, PT, R72, UR40, PT ;  /* 0x0000002848007c0c */ /* 0x000fe2000bf46270 */
[----:B------:R-:W-:Y:S01]  /*31b0*/  IMAD R72, R63, UR42, RZ ;  /* 0x0000002a3f487c24 */ /* 0x000fe2000f8e02ff */
[----:B------:R-:W-:Y:S01]  /*31c0*/  ISETP.GE.AND P1, PT, R73, UR40, PT ;  /* 0x0000002849007c0c */ /* 0x000fe2000bf26270 */
[----:B------:R-:W-:Y:S01]  /*31d0*/  ULDC UR9, c[0x0][0x238] ;  /* 0x00008e0000097ab9 */ /* 0x000fe20000000800 */
[----:B------:R-:W-:Y:S01]  /*31e0*/  PRMT R179, RZ, 0x7610, R179 ;  /* 0x00007610ffb37816 */ /* 0x000fe200000000b3 */
[----:B------:R-:W-:Y:S01]  /*31f0*/  IMAD.WIDE R72, R72, 0x2, R120 ;  /* 0x0000000248487825 */ /* 0x000fe200078e0278 */
[----:B------:R-:W-:-:S02]  /*3200*/  LOP3.LUT R78, R63, 0x6, RZ, 0xfc, !PT ;  /* 0x000000063f4e7812 */ /* 0x000fc400078efcff */
[C---:B------:R-:W-:Y:S02]  /*3210*/  LOP3.LUT R76, R63.reuse, 0x4, RZ, 0xfc, !PT ;  /* 0x000000043f4c7812 */ /* 0x040fe400078efcff */
[----:B------:R0:W2:Y:S01]  /*3220*/  @!P0 LDG.E.U16 R179, desc[UR14][R72.64] ;  /* 0x0000000e48b38981 */ /* 0x0000a2000c1e1500 */
[----:B------:R-:W-:Y:S02]  /*3230*/  ISETP.GE.AND P0, PT, R78, UR40, PT ;  /* 0x000000284e007c0c */ /* 0x000fe4000bf06270 */
[C---:B------:R-:W-:Y:S01]  /*3240*/  LOP3.LUT R78, R63.reuse, 0xe, RZ, 0xfc, !PT ;  /* 0x0000000e3f4e7812 */ /* 0x040fe200078efcff */
[----:B------:R-:W-:Y:S01]  /*3250*/  IMAD R76, R76, UR4, RZ ;  /* 0x000000044c4c7c24 */ /* 0x000fe2000f8e02ff */
[C---:B------:R-:W-:Y:S01]  /*3260*/  LOP3.LUT R74, R63.reuse, 0x2, RZ, 0xfc, !PT ;  /* 0x000000023f4a7812 */ /* 0x040fe200078efcff */
[----:B------:R-:W-:Y:S01]  /*3270*/  ULDC UR4, c[0x0][0x238] ;  /* 0x00008e0000047ab9 */ /* 0x000fe20000000800 */
[----:B------:R-:W-:Y:S01]  /*3280*/  ISETP.GE.AND P4, PT, R78, UR40, PT ;  /* 0x000000284e007c0c */ /* 0x000fe2000bf86270 */
[----:B------:R-:W-:Y:S01]  /*3290*/  IMAD.WIDE R76, R76, 0x2, R120 ;  /* 0x000000024c4c7825 */ /* 0x000fe200078e0278 */
[----:B------:R-:W-:-:S02]  /*32a0*/  LOP3.LUT R78, R63, 0x6, RZ, 0xfc, !PT ;  /* 0x000000063f4e7812 */ /* 0x000fc400078efcff */
[----:B------:R-:W-:Y:S01]  /*32b0*/  PRMT R71, RZ, 0x7610, R71 ;  /* 0x00007610ff477816 */ /* 0x000fe20000000047 */
[----:B------:R-:W-:Y:S01]  /*32c0*/  IMAD R74, R74, UR5, RZ ;  /* 0x000000054a4a7c24 */ /* 0x000fe2000f8e02ff */
[C---:B------:R-:W-:Y:S01]  /*32d0*/  LOP3.LUT R84, R63.reuse, 0xe, RZ, 0xfc, !PT ;  /* 0x0000000e3f547812 */ /* 0x040fe200078efcff */
[----:B------:R-:W-:Y:S01]  /*32e0*/  IMAD R78, R78, UR4, RZ ;  /* 0x000000044e4e7c24 */ /* 0x000fe2000f8e02ff */
[----:B------:R-:W-:Y:S01]  /*32f0*/  PRMT R70, RZ, 0x7610, R70 ;  /* 0x00007610ff467816 */ /* 0x000fe20000000046 */
[----:B------:R-:W-:Y:S01]  /*3300*/  IMAD.WIDE R74, R74, 0x2, R120 ;  /* 0x000000024a4a7825 */ /* 0x000fe200078e0278 */
[----:B------:R1:W3:Y:S01]  /*3310*/  @!P2 LDG.E.U16 R71, desc[UR14][R76.64] ;  /* 0x0000000e4c47a981 */ /* 0x0002e2000c1e1500 */
[----:B0-----:R-:W-:Y:S01]  /*3320*/  PRMT R72, RZ, 0x7610, R72 ;  /* 0x00007610ff487816 */ /* 0x001fe20000000048 */
[----:B------:R-:W-:Y:S01]  /*3330*/  ULDC UR4, c[0x0][0x238] ;  /* 0x00008e0000047ab9 */ /* 0x000fe20000000800 */
[C---:B------:R-:W-:Y:S01]  /*3340*/  LOP3.LUT R79, R63.reuse, 0xc, RZ, 0xfc, !PT ;  /* 0x0000000c3f4f7812 */ /* 0x040fe200078efcff */
[----:B------:R-:W-:Y:S01]  /*3350*/  IMAD R84, R84, UR4, RZ ;  /* 0x0000000454547c24 */ /* 0x000fe2000f8e02ff */
[C---:B------:R-:W-:Y:S01]  /*3360*/  LOP3.LUT R86, R63.reuse, 0x10, RZ, 0xfc, !PT ;  /* 0x000000103f567812 */ /* 0x040fe200078efcff */
[----:B------:R0:W4:Y:S01]  /*3370*/  @!P1 LDG.E.U16 R70, desc[UR14][R74.64] ;  /* 0x0000000e4a469981 */ /* 0x000122000c1e1500 */
[C---:B------:R-:W-:Y:S01]  /*3380*/  LOP3.LUT R80, R63.reuse, 0xa, RZ, 0xfc, !PT ;  /* 0x0000000a3f507812 */ /* 0x040fe200078efcff */
[----:B------:R-:W-:Y:S01]  /*3390*/  ULDC UR5, c[0x0][0x238] ;  /* 0x00008e0000057ab9 */ /* 0x000fe20000000800 */
[--C-:B-1----:R-:W-:Y:S01]  /*33a0*/  IMAD.WIDE R76, R78, 0x2, R120.reuse ;  /* 0x000000024e4c7825 */ /* 0x102fe200078e0278 */
[----:B------:R-:W-:Y:S01]  /*33b0*/  LOP3.LUT R82, R63, 0xc, RZ, 0xfc, !PT ;  /* 0x0000000c3f527812 */ /* 0x000fe200078efcff */
[----:B------:R-:W-:Y:S01]  /*33c0*/  ULDC UR4, c[0x0][0x238] ;  /* 0x00008e0000047ab9 */ /* 0x000fe20000000800 */
[----:B------:R-:W-:Y:S01]  /*33d0*/  ISETP.GE.AND P3, PT, R79, UR40, PT ;  /* 0x000000284f007c0c */ /* 0x000fe2000bf66270 */
[----:B------:R-:W-:Y:S01]  /*33e0*/  IMAD.WIDE R84, R84, 0x2, R120 ;  /* 0x0000000254547825 */ /* 0x000fe200078e0278 */
[----:B------:R-:W5:Y:S01]  /*33f0*/  @!P0 LDG.E.U16 R72, desc[UR14][R76.64] ;  /* 0x0000000e4c488981 */ /* 0x000f62000c1e1500 */
[----:B0-----:R-:W-:-:S02]  /*3400*/  PRMT R75, RZ, 0x7610, R75 ;  /* 0x00007610ff4b7816 */ /* 0x001fc4000000004b */
[----:B------:R-:W-:Y:S02]  /*3410*/  ISETP.GE.AND P0, PT, R86, UR40, PT ;  /* 0x0000002856007c0c */ /* 0x000fe4000bf06270 */
[----:B------:R-:W-:Y:S02]  /*3420*/  ISETP.GE.AND P2, PT, R80, UR40, PT ;  /* 0x0000002850007c0c */ /* 0x000fe4000bf46270 */
[C---:B------:R-:W-:Y:S01]  /*3430*/  LOP3.LUT R86, R63.reuse, 0x18, RZ, 0xfc, !PT ;  /* 0x000000183f567812 */ /* 0x040fe200078efcff */
[----:B------:R-:W-:Y:S01]  /*3440*/  IMAD R82, R82, UR5, RZ ;  /* 0x0000000552527c24 */ /* 0x000fe2000f8e02ff */
[C---:B------:R-:W-:Y:S01]  /*3450*/  LOP3.LUT R81, R63.reuse, 0x8, RZ, 0xfc, !PT ;  /* 0x000000083f517812 */ /* 0x040fe200078efcff */
[----:B------:R-:W5:Y:S01]  /*3460*/  @!P4 LDG.E.U16 R75, desc[UR14][R84.64] ;  /* 0x0000000e544bc981 */ /* 0x000f62000c1e1500 */
[----:B------:R-:W-:Y:S01]  /*3470*/  IMAD R80, R80, UR8, RZ ;  /* 0x0000000850507c24 */ /* 0x000fe2000f8e02ff */
[----:B------:R-:W-:Y:S01]  /*3480*/  ISETP.GE.AND P4, PT, R86, UR40, PT ;  /* 0x0000002856007c0c */ /* 0x000fe2000bf86270 */
[----:B------:R-:W-:Y:S01]  /*3490*/  IMAD.WIDE R82, R82, 0x2, R120 ;  /* 0x0000000252527825 */ /* 0x000fe200078e0278 */
[----:B------:R-:W-:Y:S01]  /*34a0*/  LOP3.LUT R86, R63, 0x10, RZ, 0xfc, !PT ;  /* 0x000000103f567812 */ /* 0x000fe200078efcff */
[----:B------:R-:W-:Y:S01]  /*34b0*/  ULDC UR8, c[0x0][0x238] ;  /* 0x00008e0000087ab9 */ /* 0x000fe20000000800 */
[----:B------:R-:W-:Y:S01]  /*34c0*/  PRMT R74, RZ, 0x7610, R74 ;  /* 0x00007610ff4a7816 */ /* 0x000fe2000000004a */
[----:B------:R-:W-:Y:S01]  /*34d0*/  ULDC UR5, c[0x0][0x238] ;  /* 0x00008e0000057ab9 */ /* 0x000fe20000000800 */
[----:B------:R-:W-:Y:S01]  /*34e0*/  ISETP.GE.AND P1, PT, R81, UR40, PT ;  /* 0x0000002851007c0c */ /* 0x000fe2000bf26270 */
[----:B------:R-:W-:Y:S01]  /*34f0*/  IMAD.WIDE R80, R80, 0x2, R120 ;  /* 0x0000000250507825 */ /* 0x000fe200078e0278 */
[----:B------:R-:W-:-:S02]  /*3500*/  PRMT R73, RZ, 0x7610, R73 ;  /* 0x00007610ff497816 */ /* 0x000fc40000000049 */
[C---:B------:R-:W-:Y:S01]  /*3510*/  LOP3.LUT R78, R63.reuse, 0x8, RZ, 0xfc, !PT ;  /* 0x000000083f4e7812 */ /* 0x040fe200078efcff */
[----:B------:R-:W-:Y:S01]  /*3520*/  IMAD R86, R86, UR4, RZ ;  /* 0x0000000456567c24 */ /* 0x000fe2000f8e02ff */
[C---:B------:R-:W-:Y:S01]  /*3530*/  LOP3.LUT R87, R63.reuse, 0x16, RZ, 0xfc, !PT ;  /* 0x000000163f577812 */ /* 0x040fe200078efcff */
[----:B------:R-:W5:Y:S01]  /*3540*/  @!P3 LDG.E.U16 R74, desc[UR14][R82.64] ;  /* 0x0000000e524ab981 */ /* 0x000f62000c1e1500 */
[----:B------:R-:W-:Y:S01]  /*3550*/  LOP3.LUT R88, R63, 0x14, RZ, 0xfc, !PT ;  /* 0x000000143f587812 */ /* 0x000fe200078efcff */
[----:B------:R-:W-:Y:S01]  /*3560*/  IMAD R78, R78, UR9, RZ ;  /* 0x000000094e4e7c24 */ /* 0x000fe2000f8e02ff */
[----:B------:R-:W-:Y:S01]  /*3570*/  ISETP.GE.AND P3, PT, R87, UR40, PT ;  /* 0x0000002857007c0c */ /* 0x000fe2000bf66270 */
[----:B------:R0:W3:Y:S01]  /*3580*/  @!P2 LDG.E.U16 R73, desc[UR14][R80.64] ;  /* 0x0000000e5049a981 */ /* 0x0000e2000c1e1500 */
[C---:B------:R-:W-:Y:S01]  /*3590*/  LOP3.LUT R87, R63.reuse, 0x14, RZ, 0xfc, !PT ;  /* 0x000000143f577812 */ /* 0x040fe200078efcff */
[----:B------:R-:W-:Y:S01]  /*35a0*/  IMAD.WIDE R78, R78, 0x2, R120 ;  /* 0x000000024e4e7825 */ /* 0x000fe200078e0278 */
[----:B------:R-:W-:Y:S01]  /*35b0*/  PRMT R137, RZ, 0x7610, R137 ;  /* 0x00007610ff897816 */ /* 0x000fe20000000089 */
[----:B------:R-:W-:Y:S01]  /*35c0*/  ULDC UR9, c[0x0][0x238] ;  /* 0x00008e0000097ab9 */ /* 0x000fe20000000800 */
[C---:B------:R-:W-:Y:S01]  /*35d0*/  LOP3.LUT R89, R63.reuse, 0x12, RZ, 0xfc, !PT ;  /* 0x000000123f597812 */ /* 0x040fe200078efcff */
[----:B------:R-:W-:Y:S01]  /*35e0*/  ULDC UR4, c[0x0][0x238] ;  /* 0x00008e0000047ab9 */ /* 0x000fe20000000800 */
[----:B0-----:R-:W-:Y:S01]  /*35f0*/  IMAD.WIDE R80, R86, 0x2, R120 ;  /* 0x0000000256507825 */ /* 0x001fe200078e0278 */
[----:B------:R-:W-:Y:S01]  /*3600*/  LOP3.LUT R86, R63, 0x16, RZ, 0xfc, !PT ;  /* 0x000000163f567812 */ /* 0x000fe200078efcff */
[----:B------:R0:W4:Y:S01]  /*3610*/  @!P1 LDG.E.U16 R137, desc[UR14][R78.64] ;  /* 0x0000000e4e899981 */ /* 0x000122000c1e1500 */
[----:B------:R-:W-:Y:S01]  /*3620*/  ISETP.GE.AND P2, PT, R88, UR40, PT ;  /* 0x0000002858007c0c */ /* 0x000fe2000bf46270 */
[----:B------:R-:W-:Y:S01]  /*3630*/  IMAD R87, R87, UR8, RZ ;  /* 0x0000000857577c24 */ /* 0x000fe2000f8e02ff */
[----:B------:R-:W-:Y:S01]  /*3640*/  LOP3.LUT R88, R63, 0x18, RZ, 0xfc, !PT ;  /* 0x000000183f587812 */ /* 0x000fe200078efcff */
[----:B------:R-:W-:Y:S01]  /*3650*/  IMAD R86, R86, UR5, RZ ;  /* 0x0000000556567c24 */ /* 0x000fe2000f8e02ff */
[C---:B------:R-:W-:Y:S01]  /*3660*/  ISETP.GE.AND P1, PT, R89.reuse, UR40, PT ;  /* 0x0000002859007c0c */ /* 0x040fe2000bf26270 */
[----:B------:R-:W-:Y:S01]  /*3670*/  IMAD R89, R89, UR9, RZ ;  /* 0x0000000959597c24 */ /* 0x000fe2000f8e02ff */
[----:B------:R-:W-:Y:S01]  /*3680*/  PRMT R139, RZ, 0x7610, R139 ;  /* 0x00007610ff8b7816 */ /* 0x000fe2000000008b */
[----:B------:R-:W-:Y:S01]  /*3690*/  IMAD.WIDE R84, R87, 0x2, R120 ;  /* 0x0000000257547825 */ /* 0x000fe200078e0278 */
[----:B------:R-:W-:Y:S01]  /*36a0*/  PRMT R77, RZ, 0x7610, R77 ;  /* 0x00007610ff4d7816 */ /* 0x000fe2000000004d */
[----:B------:R-:W-:Y:S01]  /*36b0*/  ULDC UR8, c[0x0][0x238] ;  /* 0x00008e0000087ab9 */ /* 0x000fe20000000800 */
[----:B0-----:R-:W-:Y:S01]  /*36c0*/  PRMT R78, RZ, 0x7610, R78 ;  /* 0x00007610ff4e7816 */ /* 0x001fe2000000004e */
[----:B------:R-:W-:Y:S01]  /*36d0*/  IMAD R88, R88, UR4, RZ ;  /* 0x0000000458587c24 */ /* 0x000fe2000f8e02ff */
[C---:B------:R-:W-:Y:S01]  /*36e0*/  LOP3.LUT R90, R63.reuse, 0x1a, RZ, 0xfc, !PT ;  /* 0x0000001a3f5a7812 */ /* 0x040fe200078efcff */
[----:B------:R-:W-:Y:S01]  /*36f0*/  IMAD.WIDE R86, R86, 0x2, R120 ;  /* 0x0000000256567825 */ /* 0x000fe200078e0278 */
[----:B------:R-:W-:Y:S01]  /*3700*/  LOP3.LUT R91, R63, 0x20, RZ, 0xfc, !PT ;  /* 0x000000203f5b7812 */ /* 0x000fe200078efcff */
[----:B------:R-:W5:Y:S01]  /*3710*/  @!P0 LDG.E.U16 R139, desc[UR14][R80.64] ;  /* 0x0000000e508b8981 */ /* 0x000f62000c1e1500 */
[----:B------:R-:W-:Y:S01]  /*3720*/  PRMT R141, RZ, 0x7610, R141 ;  /* 0x00007610ff8d7816 */ /* 0x000fe2000000008d */
[--C-:B------:R-:W-:Y:S01]  /*3730*/  IMAD.WIDE R82, R89, 0x2, R120.reuse ;  /* 0x0000000259527825 */ /* 0x100fe200078e0278 */
[C---:B------:R-:W-:Y:S01]  /*3740*/  LOP3.LUT R92, R63.reuse, 0x1e, RZ, 0xfc, !PT ;  /* 0x0000001e3f5c7812 */ /* 0x040fe200078efcff */
[----:B------:R-:W3:Y:S01]  /*3750*/  @!P3 LDG.E.U16 R78, desc[UR14][R86.64] ;  /* 0x0000000e564eb981 */ /* 0x000ee2000c1e1500 */
[----:B------:R-:W-:Y:S01]  /*3760*/  ISETP.GE.AND P0, PT, R90, UR40, PT ;  /* 0x000000285a007c0c */ /* 0x000fe2000bf06270 */
[----:B------:R-:W-:Y:S01]  /*3770*/  IMAD.WIDE R88, R88, 0x2, R120 ;  /* 0x0000000258587825 */ /* 0x000fe200078e0278 */
[----:B------:R-:W-:Y:S01]  /*3780*/  PRMT R76, RZ, 0x7610, R76 ;  /* 0x00007610ff4c7816 */ /* 0x000fe2000000004c */
[----:B------:R-:W3:Y:S01]  /*3790*/  @!P2 LDG.E.U16 R77, desc[UR14][R84.64] ;  /* 0x0000000e544da981 */ /* 0x000ee2000c1e1500 */
[----:B------:R-:W-:Y:S01]  /*37a0*/  LOP3.LUT R90, R63, 0x22, RZ, 0xfc, !PT ;  /* 0x000000223f5a7812 */ /* 0x000fe200078efcff */
[----:B------:R-:W-:Y:S01]  /*37b0*/  ULDC UR4, c[0x0][0x238] ;  /* 0x00008e0000047ab9 */ /* 0x000fe20000000800 */
[----:B------:R-:W-:Y:S01]  /*37c0*/  ISETP.GE.AND P3, PT, R91, UR40, PT ;  /* 0x000000285b007c0c */ /* 0x000fe2000bf66270 */
[----:B------:R0:W3:Y:S01]  /*37d0*/  @!P4 LDG.E.U16 R141, desc[UR14][R88.64] ;  /* 0x0000000e588dc981 */ /* 0x0000e2000c1e1500 */
[C---:B------:R-:W-:Y:S01]  /*37e0*/  LOP3.LUT R91, R63.reuse, 0x1e, RZ, 0xfc, !PT ;  /* 0x0000001e3f5b7812 */ /* 0x040fe200078efcff */
[----:B------:R-:W-:Y:S01]  /*37f0*/  ULDC UR9, c[0x0][0x238] ;  /* 0x00008e0000097ab9 */ /* 0x000fe20000000800 */
[----:B------:R-:W-:Y:S01]  /*3800*/  ISETP.GE.AND P2, PT, R92, UR40, PT ;  /* 0x000000285c007c0c */ /* 0x000fe2000bf46270 */
[----:B------:R1:W3:Y:S01]  /*3810*/  @!P1 LDG.E.U16 R76, desc[UR14][R82.64] ;  /* 0x0000000e524c9981 */ /* 0x0002e2000c1e1500 */
[----:B------:R-:W-:Y:S01]  /*3820*/  LOP3.LUT R93, R63, 0x1c, RZ, 0xfc, !PT ;  /* 0x0000001c3f5d7812 */ /* 0x000fe200078efcff */
[----:B------:R-:W-:Y:S01]  /*3830*/  ULDC UR5, c[0x0][0x238] ;  /* 0x00008e0000057ab9 */ /* 0x000fe20000000800 */
[----:B------:R-:W-:Y:S01]  /*3840*/  ISETP.GE.AND P4, PT, R90, UR40, PT ;  /* 0x000000285a007c0c */ /* 0x000fe2000bf86270 */
[----:B------:R-:W-:Y:S01]  /*3850*/  IMAD R91, R91, UR8, RZ ;  /* 0x000000085b5b7c24 */ /* 0x000fe2000f8e02ff */
[----:B------:R-:W-:Y:S01]  /*3860*/  LOP3.LUT R90, R63, 0x1a, RZ, 0xfc, !PT ;  /* 0x0000001a3f5a7812 */ /* 0x000fe200078efcff */
[----:B------:R-:W-:Y:S01]  /*3870*/  ULDC UR8, c[0x0][0x238] ;  /* 0x00008e0000087ab9 */ /* 0x000fe20000000800 */
[----:B------:R-:W-:Y:S01]  /*3880*/  ISETP.GE.AND P1, PT, R93, UR40, PT ;  /* 0x000000285d007c0c */ /* 0x000fe2000bf26270 */
[----:B0-----:R-:W-:Y:S01]  /*3890*/  IMAD.WIDE R88, R91, 0x2, R120 ;  /* 0x000000025b587825 */ /* 0x001fe200078e0278 */
[----:B------:R-:W-:-:S03]  /*38a0*/  PRMT R81, RZ, 0x7610, R81 ;  /* 0x00007610ff517816 */ /* 0x000fc60000000051 */
[----:B------:R-:W-:Y:S01]  /*38b0*/  IMAD R90, R90, UR4, RZ ;  /* 0x000000045a5a7c24 */ /* 0x000fe2000f8e02ff */
[----:B------:R-:W-:Y:S01]  /*38c0*/  LOP3.LUT R94, R63, 0x24, RZ, 0xfc, !PT ;  /* 0x000000243f5e7812 */ /* 0x000fe200078efcff */
[----:B------:R-:W-:Y:S01]  /*38d0*/  IMAD R93, R93, UR9, RZ ;  /* 0x000000095d5d7c24 */ /* 0x000fe2000f8e02ff */
[----:B------:R-:W-:Y:S01]  /*38e0*/  PRMT R80, RZ, 0x7610, R80 ;  /* 0x00007610ff507816 */ /* 0x000fe20000000050 */
[--C-:B------:R-:W-:Y:S01]  /*38f0*/  IMAD.WIDE R84, R90, 0x2, R120.reuse ;  /* 0x000000025a547825 */ /* 0x100fe200078e0278 */
[C---:B------:R-:W-:Y:S01]  /*3900*/  LOP3.LUT R90, R63.reuse, 0x20, RZ, 0xfc, !PT ;  /* 0x000000203f5a7812 */ /* 0x040fe200078efcff */
[----:B------:R-:W3:Y:S01]  /*3910*/  @!P2 LDG.E.U16 R81, desc[UR14][R88.64] ;  /* 0x0000000e5851a981 */ /* 0x000ee2000c1e1500 */
[----:B------:R-:W-:Y:S01]  /*3920*/  LOP3.LUT R92, R63, 0x22, RZ, 0xfc, !PT ;  /* 0x000000223f5c7812 */ /* 0x000fe200078efcff */
[--C-:B------:R-:W-:Y:S01]  /*3930*/  IMAD.WIDE R86, R93, 0x2, R120.reuse ;  /* 0x000000025d567825 */ /* 0x100fe200078e0278 */
[----:B------:R-:W-:Y:S01]  /*3940*/  ISETP.GE.AND P2, PT, R94, UR40, PT ;  /* 0x000000285e007c0c */ /* 0x000fe2000bf46270 */
[----:B------:R-:W-:Y:S01]  /*3950*/  ULDC UR4, c[0x0][0x238] ;  /* 0x00008e0000047ab9 */ /* 0x000fe20000000800 */
[C---:B------:R-:W-:Y:S01]  /*3960*/  LOP3.LUT R94, R63.reuse, 0x2c, RZ, 0xfc, !PT ;  /* 0x0000002c3f5e7812 */ /* 0x040fe200078efcff */
[----:B------:R-:W-:Y:S01]  /*3970*/  IMAD R90, R90, UR5, RZ ;  /* 0x000000055a5a7c24 */ /* 0x000fe2000f8e02ff */
[----:B------:R0:W3:Y:S01]  /*3980*/  @!P1 LDG.E.U16 R80, desc[UR14][R86.64] ;  /* 0x0000000e56509981 */ /* 0x0000e2000c1e1500 */
[----:B------:R-:W-:Y:S01]  /*3990*/  IMAD R92, R92, UR4, RZ ;  /* 0x000000045c5c7c24 */ /* 0x000fe2000f8e02ff */
[----:B------:R-:W-:Y:S01]  /*39a0*/  ISETP.GE.AND P1, PT, R94, UR40, PT ;  /* 0x000000285e007c0c */ /* 0x000fe2000bf26270 */
[----:B------:R-:W-:Y:S01]  /*39b0*/  IMAD.WIDE R90, R90, 0x2, R120 ;  /* 0x000000025a5a7825 */ /* 0x000fe200078e0278 */
[C---:B------:R-:W-:Y:S01]  /*39c0*/  LOP3.LUT R94, R63.reuse, 0x24, RZ, 0xfc, !PT ;  /* 0x000000243f5e7812 */ /* 0x040fe200078efcff */
[----:B------:R-:W-:Y:S01]  /*39d0*/  ULDC UR4, c[0x0][0x238] ;  /* 0x00008e0000047ab9 */ /* 0x000fe20000000800 */
[----:B------:R-:W-:Y:S01]  /*39e0*/  PRMT R175, RZ, 0x7610, R175 ;  /* 0x00007610ffaf7816 */ /* 0x000fe200000000af */
[----:B------:R-:W-:Y:S01]  /*39f0*/  IMAD.WIDE R92, R92, 0x2, R120 ;  /* 0x000000025c5c7825 */ /* 0x000fe200078e0278 */
[----:B-1----:R-:W-:Y:S01]  /*3a00*/  PRMT R82, RZ, 0x7610, R82 ;  /* 0x00007610ff527816 */ /* 0x002fe20000000052 */
[----:B------:R-:W-:Y:S01]  /*3a10*/  ULDC UR5, c[0x0][0x238] ;  /* 0x00008e0000057ab9 */ /* 0x000fe20000000800 */
[C---:B------:R-:W-:Y:S01]  /*3a20*/  LOP3.LUT R95, R63.reuse, 0x2a, RZ, 0xfc, !PT ;  /* 0x0000002a3f5f7812 */ /* 0x040fe200078efcff */
[----:B------:R-:W-:Y:S01]  /*3a30*/  IMAD R94, R94, UR4, RZ ;  /* 0x000000045e5e7c24 */ /* 0x000fe2000f8e02ff */
[C---:B------:R-:W-:Y:S01]  /*3a40*/  LOP3.LUT R97, R63.reuse, 0x26, RZ, 0xfc, !PT ;  /* 0x000000263f617812 */ /* 0x040fe200078efcff */
[----:B------:R-:W-:Y:S01]  /*3a50*/  ULDC UR4, c[0x0][0x238] ;  /* 0x00008e0000047ab9 */ /* 0x000fe20000000800 */
[----:B------:R-:W-:Y:S01]  /*3a60*/  LOP3.LUT R96, R63, 0x28, RZ, 0xfc, !PT ;  /* 0x000000283f607812 */ /* 0x000fe200078efcff */
[----:B------:R-:W3:Y:S01]  /*3a70*/  @!P3 LDG.E.U16 R175, desc[UR14][R90.64] ;  /* 0x0000000e5aafb981 */ /* 0x000ee2000c1e1500 */
[C---:B------:R-:W-:Y:S01]  /*3a80*/  ISETP.GE.AND P5, PT, R95.reuse, UR40, PT ;  /* 0x000000285f007c0c */ /* 0x040fe2000bfa6270 */
[----:B------:R-:W-:Y:S01]  /*3a90*/  IMAD R95, R95, UR4, RZ ;  /* 0x000000045f5f7c24 */ /* 0x000fe2000f8e02ff */
[----:B------:R-:W-:Y:S01]  /*3aa0*/  PRMT R79, RZ, 0x7610, R79 ;  /* 0x00007610ff4f7816 */ /* 0x000fe2000000004f */
[----:B------:R1:W3:Y:S01]  /*3ab0*/  @!P4 LDG.E.U16 R82, desc[UR14][R92.64] ;  /* 0x0000000e5c52c981 */ /* 0x0002e2000c1e1500 */
[----:B------:R-:W-:Y:S01]  /*3ac0*/  ISETP.GE.AND P3, PT, R97, UR40, PT ;  /* 0x0000002861007c0c */ /* 0x000fe2000bf66270 */
[----:B0-----:R-:W-:Y:S01]  /*3ad0*/  IMAD.WIDE R86, R94, 0x2, R120 ;  /* 0x000000025e567825 */ /* 0x001fe200078e0278 */
[C---:B------:R-:W-:Y:S01]  /*3ae0*/  ISETP.GE.AND P4, PT, R96.reuse, UR40, PT ;  /* 0x0000002860007c0c */ /* 0x040fe2000bf86270 */
[----:B------:R-:W-:Y:S01]  /*3af0*/  ULDC UR4, c[0x0][0x238] ;  /* 0x00008e0000047ab9 */ /* 0x000fe20000000800 */
[----:B------:R-:W-:Y:S01]  /*3b00*/  LOP3.LUT R94, R63, 0x2e, RZ, 0xfc, !PT ;  /* 0x0000002e3f5e7812 */ /* 0x000fe200078efcff */
[----:B------:R-:W-:Y:S01]  /*3b10*/  IMAD R97, R97, UR8, RZ ;  /* 0x0000000861617c24 */ /* 0x000fe2000f8e02ff */
[----:B------:R0:W3:Y:S01]  /*3b20*/  @!P0 LDG.E.U16 R79, desc[UR14][R84.64] ;  /* 0x0000000e544f8981 */ /* 0x0000e2000c1e1500 */
[----:B------:R-:W-:-:S02]  /*3b30*/  IMAD R96, R96, UR5, RZ ;  /* 0x0000000560607c24 */ /* 0x000fc4000f8e02ff */
[----:B-1----:R-:W-:Y:S01]  /*3b40*/  IMAD.WIDE R92, R95, 0x2, R120 ;  /* 0x000000025f5c7825 */ /* 0x002fe200078e0278 */
[----:B------:R-:W-:Y:S01]  /*3b50*/  LOP3.LUT R95, R63, 0x2c, RZ, 0xfc, !PT ;  /* 0x0000002c3f5f7812 */ /* 0x000fe200078efcff */
[----:B------:R-:W-:Y:S01]  /*3b60*/  ULDC UR5, c[0x0][0x238] ;  /* 0x00008e0000057ab9 */ /* 0x000fe20000000800 */
[----:B------:R-:W-:Y:S01]  /*3b70*/  PRMT R83, RZ, 0x7610, R83 ;  /* 0x00007610ff537816 */ /* 0x000fe20000000053 */
[----:B------:R-:W-:Y:S01]  /*3b80*/  IMAD.WIDE R88, R97, 0x2, R120 ;  /* 0x0000000261587825 */ /* 0x000fe200078e0278 */
[----:B------:R-:W-:Y:S01]  /*3b90*/  ISETP.GE.AND P0, PT, R94, UR40, PT ;  /* 0x000000285e007c0c */ /* 0x000fe2000bf06270 */
[----:B------:R-:W-:Y:S01]  /*3ba0*/  ULDC UR8, c[0x0][0x238] ;  /* 0x00008e0000087ab9 */ /* 0x000fe20000000800 */
[----:B0-----:R-:W-:Y:S01]  /*3bb0*/  PRMT R84, RZ, 0x7610, R84 ;  /* 0x00007610ff547816 */ /* 0x001fe20000000054 */
[----:B------:R-:W-:Y:S01]  /*3bc0*/  IMAD.WIDE R90, R96, 0x2, R120 ;  /* 0x00000002605a7825 */ /* 0x000fe200078e0278 */
[----:B------:R-:W-:Y:S01]  /*3bd0*/  PRMT R145, RZ, 0x7610, R145 ;  /* 0x00007610ff917816 */ /* 0x000fe20000000091 */
[----:B------:R0:W3:Y:S02]  /*3be0*/  @!P2 LDG.E.U16 R83, desc[UR14][R86.64] ;  /* 0x0000000e5653a981 */ /* 0x0000e4000c1e1500 */
[----:B------:R-:W-:-:S02]  /*3bf0*/  IMAD R95, R95, UR5, RZ ;  /* 0x000000055f5f7c24 */ /* 0x000fc4000f8e02ff */
[----:B------:R-:W-:Y:S01]  /*3c00*/  IMAD R94, R94, UR4, RZ ;  /* 0x000000045e5e7c24 */ /* 0x000fe2000f8e02ff */
[----:B------:R1:W3:Y:S01]  /*3c10*/  @!P3 LDG.E.U16 R84, desc[UR14][R88.64] ;  /* 0x0000000e5854b981 */ /* 0x0002e2000c1e1500 */
[C---:B------:R-:W-:Y:S01]  /*3c20*/  ISETP.GE.AND P2, PT, R252.reuse, UR40, PT ;  /* 0x00000028fc007c0c */ /* 0x040fe2000bf46270 */
[----:B------:R-:W-:Y:S02]  /*3c30*/  IMAD R96, R252, UR8, RZ ;  /* 0x00000008fc607c24 */ /* 0x000fe4000f8e02ff */
[----:B------:R1:W3:Y:S01]  /*3c40*/  @!P4 LDG.E.U16 R145, desc[UR14][R90.64] ;  /* 0x0000000e5a91c981 */ /* 0x0002e2000c1e1500 */
[----:B0-----:R-:W-:Y:S01]  /*3c50*/  PRMT R86, RZ, 0x7610, R86 ;  /* 0x00007610ff567816 */ /* 0x001fe20000000056 */
[----:B------:R-:W-:Y:S01]  /*3c60*/  ULDC UR5, c[0x0][0x238] ;  /* 0x00008e0000057ab9 */ /* 0x000fe20000000800 */
[----:B------:R-:W-:Y:S01]  /*3c70*/  PRMT R87, RZ, 0x7610, R87 ;  /* 0x00007610ff577816 */ /* 0x000fe20000000057 */
[----:B------:R-:W-:Y:S01]  /*3c80*/  ULDC UR4, c[0x0][0x238] ;  /* 0x00008e0000047ab9 */ /* 0x000fe20000000800 */
[----:B-1----:R-:W-:Y:S01]  /*3c90*/  IMAD.WIDE R88, R95, 0x2, R120 ;  /* 0x000000025f587825 */ /* 0x002fe200078e0278 */
[----:B------:R-:W-:Y:S01]  /*3ca0*/  ISETP.GE.AND P3, PT, R251, UR40, PT ;  /* 0x00000028fb007c0c */ /* 0x000fe2000bf66270 */
[----:B------:R-:W-:-:S02]  /*3cb0*/  ULDC UR8, c[0x0][0x238] ;  /* 0x00008e0000087ab9 */ /* 0x000fc40000000800 */
[----:B------:R-:W-:Y:S01]  /*3cc0*/  IMAD.WIDE R90, R94, 0x2, R120 ;  /* 0x000000025e5a7825 */ /* 0x000fe200078e0278 */
[----:B------:R-:W-:Y:S01]  /*3cd0*/  PRMT R85, RZ, 0x7610, R85 ;  /* 0x00007610ff557816 */ /* 0x000fe20000000055 */
[----:B------:R0:W3:Y:S01]  /*3ce0*/  @!P1 LDG.E.U16 R86, desc[UR14][R88.64] ;  /* 0x0000000e58569981 */ /* 0x0000e2000c1e1500 */
[C---:B------:R-:W-:Y:S01]  /*3cf0*/  ISETP.GE.AND P1, PT, R250.reuse, UR40, PT ;  /* 0x00000028fa007c0c */ /* 0x040fe2000bf26270 */
[----:B------:R-:W-:Y:S01]  /*3d00*/  IMAD R95, R251, UR5, RZ ;  /* 0x00000005fb5f7c24 */ /* 0x000fe2000f8e02ff */
[----:B------:R-:W-:Y:S01]  /*3d10*/  PRMT R147, RZ, 0x7610, R147 ;  /* 0x00007610ff937816 */ /* 0x000fe20000000093 */
[----:B------:R1:W3:Y:S01]  /*3d20*/  @!P0 LDG.E.U16 R87, desc[UR14][R90.64] ;  /* 0x0000000e5a578981 */ /* 0x0002e2000c1e1500 */
[----:B------:R-:W-:Y:S01]  /*3d30*/  IMAD R94, R250, UR4, RZ ;  /* 0x00000004fa5e7c24 */ /* 0x000fe2000f8e02ff */
[----:B------:R-:W-:Y:S02]  /*3d40*/  ULDC UR4, c[0x0][0x238] ;  /* 0x00008e0000047ab9 */ /* 0x000fe40000000800 */
[----:B------:R1:W3:Y:S01]  /*3d50*/  @!P5 LDG.E.U16 R85, desc[UR14][R92.64] ;  /* 0x0000000e5c55d981 */ /* 0x0002e2000c1e1500 */
[----:B------:R-:W-:Y:S01]  /*3d60*/  ISETP.GE.AND P4, PT, R248, UR40, PT ;  /* 0x00000028f8007c0c */ /* 0x000fe2000bf86270 */
[----:B------:R-:W-:Y:S01]  /*3d70*/  ULDC UR5, c[0x0][0x238] ;  /* 0x00008e0000057ab9 */ /* 0x000fe20000000800 */
[----:B0-----:R-:W-:Y:S01]  /*3d80*/  PRMT R88, RZ, 0x7610, R88 ;  /* 0x00007610ff587816 */ /* 0x001fe20000000058 */
[----:B-1----:R-:W-:Y:S01]  /*3d90*/  IMAD.WIDE R90, R96, 0x2, R120 ;  /* 0x00000002605a7825 */ /* 0x002fe200078e0278 */
[----:B------:R-:W-:-:S03]  /*3da0*/  ISETP.GE.AND P0, PT, R249, UR40, PT ;  /* 0x00000028f9007c0c */ /* 0x000fc6000bf06270 */
[----:B------:R-:W-:Y:S01]  /*3db0*/  IMAD.WIDE R92, R95, 0x2, R120 ;  /* 0x000000025f5c7825 */ /* 0x000fe200078e0278 */
[----:B------:R0:W3:Y:S01]  /*3dc0*/  @!P2 LDG.E.U16 R147, desc[UR14][R90.64] ;  /* 0x0000000e5a93a981 */ /* 0x0000e2000c1e1500 */
[----:B------:R-:W-:Y:S02]  /*3dd0*/  PRMT R89, RZ, 0x7610, R89 ;  /* 0x00007610ff597816 */ /* 0x000fe40000000059 */
[----:B------:R-:W-:Y:S01]  /*3de0*/  IMAD R96, R249, UR4, RZ ;  /* 0x00000004f9607c24 */ /* 0x000fe2000f8e02ff */
[----:B------:R-:W-:Y:S01]  /*3df0*/  ISETP.GE.AND P2, PT, R247, UR40, PT ;  /* 0x00000028f7007c0c */ /* 0x000fe2000bf46270 */
[----:B------:R-:W-:Y:S01]  /*3e00*/  IMAD.WIDE R94, R94, 0x2, R120 ;  /* 0x000000025e5e7825 */ /* 0x000fe200078e0278 */
[----:B------:R1:W3:Y:S01]  /*3e10*/  @!P3 LDG.E.U16 R88, desc[UR14][R92.64] ;  /* 0x0000000e5c58b981 */ /* 0x0002e2000c1e1500 */
[----:B------:R-:W-:Y:S02]  /*3e20*/  ULDC UR4, c[0x0][0x238] ;  /* 0x00008e0000047ab9 */ /* 0x000fe40000000800 */
[----:B------:R-:W-:Y:S01]  /*3e30*/  IMAD R97, R248, UR5, RZ ;  /* 0x00000005f8617c24 */ /* 0x000fe2000f8e02ff */
[----:B------:R1:W3:Y:S01]  /*3e40*/  @!P1 LDG.E.U16 R89, desc[UR14][R94.64] ;  /* 0x0000000e5e599981 */ /* 0x0002e2000c1e1500 */
[----:B0-----:R-:W-:Y:S01]  /*3e50*/  PRMT R90, RZ, 0x7610, R90 ;  /* 0x00007610ff5a7816 */ /* 0x001fe2000000005a */
[----:B------:R-:W-:Y:S01]  /*3e60*/  ULDC UR5, c[0x0][0x238] ;  /* 0x00008e0000057ab9 */ /* 0x000fe20000000800 */
[----:B-1----:R-:W-:Y:S01]  /*3e70*/  IMAD.WIDE R92, R96, 0x2, R120 ;  /* 0x00000002605c7825 */ /* 0x002fe200078e0278 */
[----:B------:R-:W-:-:S03]  /*3e80*/  ISETP.GE.AND P1, PT, R246, UR40, PT ;  /* 0x00000028f6007c0c */ /* 0x000fc6000bf26270 */
[----:B------:R-:W-:Y:S01]  /*3e90*/  IMAD R96, R247, UR4, RZ ;  /* 0x00000004f7607c24 */ /* 0x000fe2000f8e02ff */
[----:B------:R-:W-:Y:S01]  /*3ea0*/  PRMT R91, RZ, 0x7610, R91 ;  /* 0x00007610ff5b7816 */ /* 0x000fe2000000005b */
[----:B------:R-:W-:Y:S01]  /*3eb0*/  IMAD.WIDE R94, R97, 0x2, R120 ;  /* 0x00000002615e7825 */ /* 0x000fe200078e0278 */
[----:B------:R-:W-:Y:S01]  /*3ec0*/  PRMT R172, RZ, 0x7610, R172 ;  /* 0x00007610ffac7816 */ /* 0x000fe200000000ac */
[----:B------:R-:W-:Y:S01]  /*3ed0*/  ULDC UR4, c[0x0][0x238] ;  /* 0x00008e0000047ab9 */ /* 0x000fe20000000800 */
[----:B------:R0:W3:Y:S01]  /*3ee0*/  @!P0 LDG.E.U16 R90, desc[UR14][R92.64] ;  /* 0x0000000e5c5a8981 */ /* 0x0000e2000c1e1500 */
[----:B------:R-:W-:Y:S01]  /*3ef0*/  IMAD.WIDE R96, R96, 0x2, R120 ;  /* 0x0000000260607825 */ /* 0x000fe200078e0278 */
[----:B------:R-:W-:Y:S02]  /*3f00*/  ISETP.GE.AND P3, PT, R244, UR40, PT ;  /* 0x00000028f4007c0c */ /* 0x000fe4000bf66270 */
[----:B------:R1:W3:Y:S01]  /*3f10*/  @!P4 LDG.E.U16 R172, desc[UR14][R94.64] ;  /* 0x0000000e5eacc981 */ /* 0x0002e2000c1e1500 */
[----:B------:R-:W-:Y:S01]  /*3f20*/  IMAD R98, R246, UR4, RZ ;  /* 0x00000004f6627c24 */ /* 0x000fe2000f8e02ff */
[----:B------:R-:W-:-:S02]  /*3f30*/  ULDC UR4, c[0x0][0x238] ;  /* 0x00008e0000047ab9 */ /* 0x000fc40000000800 */
[----:B------:R1:W3:Y:S01]  /*3f40*/  @!P2 LDG.E.U16 R91, desc[UR14][R96.64] ;  /* 0x0000000e605ba981 */ /* 0x0002e2000c1e1500 */
[----:B------:R-:W-:Y:S01]  /*3f50*/  ISETP.GE.AND P2, PT, R243, UR40, PT ;  /* 0x00000028f3007c0c */ /* 0x000fe2000bf46270 */
[C---:B------:R-:W-:Y:S01]  /*3f60*/  IMAD R99, R245.reuse, UR4, RZ ;  /* 0x00000004f5637c24 */ /* 0x040fe2000f8e02ff */
[----:B0-----:R-:W-:Y:S01]  /*3f70*/  PRMT R92, RZ, 0x7610, R92 ;  /* 0x00007610ff5c7816 */ /* 0x001fe2000000005c */
[----:B------:R-:W-:Y:S01]  /*3f80*/  ULDC UR4, c[0x0][0x238] ;  /* 0x00008e0000047ab9 */ /* 0x000fe20000000800 */
[----:B-1----:R-:W-:Y:S01]  /*3f90*/  IMAD.WIDE R94, R98, 0x2, R120 ;  /* 0x00000002625e7825 */ /* 0x002fe200078e0278 */
[----:B------:R-:W-:-:S03]  /*3fa0*/  ISETP.GE.AND P0, PT, R245, UR40, PT ;  /* 0x00000028f5007c0c */ /* 0x000fc6000bf06270 */
[----:B------:R-:W-:Y:S01]  /*3fb0*/  IMAD R98, R244, UR5, RZ ;  /* 0x00000005f4627c24 */ /* 0x000fe2000f8e02ff */
[----:B------:R0:W3:Y:S01]  /*3fc0*/  @!P1 LDG.E.U16 R92, desc[UR14][R94.64] ;  /* 0x0000000e5e5c9981 */ /* 0x0000e2000c1e1500 */
[----:B------:R-:W-:Y:S01]  /*3fd0*/  IMAD R100, R243, UR4, RZ ;  /* 0x00000004f3647c24 */ /* 0x000fe2000f8e02ff */
[----:B------:R-:W-:Y:S01]  /*3fe0*/  PRMT R151, RZ, 0x7610, R151 ;  /* 0x00007610ff977816 */ /* 0x000fe20000000097 */
[----:B------:R-:W-:Y:S01]  /*3ff0*/  IMAD.WIDE R96, R99, 0x2, R120 ;  /* 0x0000000263607825 */ /* 0x000fe200078e0278 */
[----:B------:R-:W-:Y:S01]  /*4000*/  ULDC UR4, c[0x0][0x238] ;  /* 0x00008e0000047ab9 */ /* 0x000fe20000000800 */
[----:B------:R-:W-:Y:S01]  /*4010*/  PRMT R93, RZ, 0x7610, R93 ;  /* 0x00007610ff5d7816 */ /* 0x000fe2000000005d */
[----:B------:R-:W-:Y:S01]  /*4020*/  ULDC UR5, c[0x0][0x238] ;  /* 0x00008e0000057ab9 */ /* 0x000fe20000000800 */
[----:B------:R-:W-:Y:S01]  /*4030*/  IMAD.WIDE R98, R98, 0x2, R120 ;  /* 0x0000000262627825 */ /* 0x000fe200078e0278 */
[----:B0-----:R-:W-:-:S03]  /*4040*/  PRMT R94, RZ, 0x7610, R94 ;  /* 0x00007610ff5e7816 */ /* 0x001fc6000000005e */
[----:B------:R-:W-:Y:S01]  /*4050*/  IMAD.WIDE R100, R100, 0x2, R120 ;  /* 0x0000000264647825 */ /* 0x000fe200078e0278 */
[----:B------:R-:W-:Y:S01]  /*4060*/  ISETP.GE.AND P1, PT, R241, UR40, PT ;  /* 0x00000028f1007c0c */ /* 0x000fe2000bf26270 */
[----:B------:R0:W3:Y:S01]  /*4070*/  @!P3 LDG.E.U16 R151, desc[UR14][R98.64] ;  /* 0x0000000e6297b981 */ /* 0x0000e2000c1e1500 */
[----:B------:R-:W-:Y:S01]  /*4080*/  ISETP.GE.AND P3, PT, R239, UR40, PT ;  /* 0x00000028ef007c0c */ /* 0x000fe2000bf66270 */
[----:B------:R-:W-:Y:S01]  /*4090*/  IMAD R102, R242, UR4, RZ ;  /* 0x00000004f2667c24 */ /* 0x000fe2000f8e02ff */
[----:B------:R-:W-:Y:S01]  /*40a0*/  ULDC UR4, c[0x0][0x238] ;  /* 0x00008e0000047ab9 */ /* 0x000fe20000000800 */
[----:B------:R1:W3:Y:S01]  /*40b0*/  @!P2 LDG.E.U16 R94, desc[UR14][R100.64] ;  /* 0x0000000e645ea981 */ /* 0x0002e2000c1e1500 */
[----:B------:R-:W-:Y:S01]  /*40c0*/  ISETP.GE.AND P2, PT, R240, UR40, PT ;  /* 0x00000028f0007c0c */ /* 0x000fe2000bf46270 */
[----:B------:R-:W-:Y:S01]  /*40d0*/  IMAD R103, R241, UR8, RZ ;  /* 0x00000008f1677c24 */ /* 0x000fe2000f8e02ff */
[----:B------:R-:W-:Y:S01]  /*40e0*/  PRMT R153, RZ, 0x7610, R153 ;  /* 0x00007610ff997816 */ /* 0x000fe20000000099 */
[----:B------:R1:W3:Y:S01]  /*40f0*/  @!P0 LDG.E.U16 R93, desc[UR14][R96.64] ;  /* 0x0000000e605d8981 */ /* 0x0002e2000c1e1500 */
[----:B------:R-:W-:-:S02]  /*4100*/  IMAD R104, R239, UR4, RZ ;  /* 0x00000004ef687c24 */ /* 0x000fc4000f8e02ff */
[----:B0-----:R-:W-:Y:S01]  /*4110*/  IMAD.WIDE R98, R102, 0x2, R120 ;  /* 0x0000000266627825 */ /* 0x001fe200078e0278 */
[----:B------:R-:W-:Y:S01]  /*4120*/  ISETP.GE.AND P0, PT, R242, UR40, PT ;  /* 0x00000028f2007c0c */ /* 0x000fe2000bf06270 */
[----:B------:R-:W-:Y:S01]  /*4130*/  ULDC UR4, c[0x0][0x238] ;  /* 0x00008e0000047ab9 */ /* 0x000fe20000000800 */
[----:B------:R-:W-:Y:S01]  /*4140*/  PRMT R95, RZ, 0x7610, R95 ;  /* 0x00007610ff5f7816 */ /* 0x000fe2000000005f */
[----:B------:R-:W-:Y:S01]  /*4150*/  IMAD R102, R240, UR5, RZ ;  /* 0x00000005f0667c24 */ /* 0x000fe2000f8e02ff */
[----:B------:R-:W-:Y:S01]  /*4160*/  ULDC UR5, c[0x0][0x238] ;  /* 0x00008e0000057ab9 */ /* 0x000fe20000000800 */
[----:B-1----:R-:W-:Y:S01]  /*4170*/  IMAD.WIDE R100, R103, 0x2, R120 ;  /* 0x0000000267647825 */ /* 0x002fe200078e0278 */
[----:B------:R-:W-:Y:S01]  /*4180*/  PRMT R96, RZ, 0x7610, R96 ;  /* 0x00007610ff607816 */ /* 0x000fe20000000060 */
[----:B------:R-:W-:Y:S01]  /*4190*/  ULDC UR8, c[0x0][0x238] ;  /* 0x00008e0000087ab9 */ /* 0x000fe20000000800 */
[----:B------:R-:W-:Y:S01]  /*41a0*/  PRMT R97, RZ, 0x7610, R97 ;  /* 0x00007610ff617816 */ /* 0x000fe20000000061 */
[----:B------:R-:W-:-:S03]  /*41b0*/  IMAD.WIDE R102, R102, 0x2, R120 ;  /* 0x0000000266667825 */ /* 0x000fc600078e0278 */
[----:B------:R0:W3:Y:S01]  /*41c0*/  @!P1 LDG.E.U16 R96, desc[UR14][R100.64] ;  /* 0x0000000e64609981 */ /* 0x0000e2000c1e1500 */
[--C-:B------:R-:W-:Y:S01]  /*41d0*/  IMAD.WIDE R104, R104, 0x2, R120.reuse ;  /* 0x0000000268687825 */ /* 0x100fe200078e0278 */
[C---:B------:R-:W-:Y:S02]  /*41e0*/  ISETP.GE.AND P1, PT, R238.reuse, UR40, PT ;  /* 0x00000028ee007c0c */ /* 0x040fe4000bf26270 */
[----:B------:R-:W3:Y:S01]  /*41f0*/  @!P2 LDG.E.U16 R153, desc[UR14][R102.64] ;  /* 0x0000000e6699a981 */ /* 0x000ee2000c1e1500 */
[----:B------:R-:W-:Y:S01]  /*4200*/  IMAD R106, R238, UR4, RZ ;  /* 0x00000004ee6a7c24 */ /* 0x000fe2000f8e02ff */
[C---:B------:R-:W-:Y:S01]  /*4210*/  ISETP.GE.AND P2, PT, R237.reuse, UR40, PT ;  /* 0x00000028ed007c0c */ /* 0x040fe2000bf46270 */
[----:B------:R-:W-:Y:S01]  /*4220*/  ULDC UR4, c[0x0][0x238] ;  /* 0x00008e0000047ab9 */ /* 0x000fe20000000800 */
[----:B------:R1:W3:Y:S01]  /*4230*/  @!P3 LDG.E.U16 R97, desc[UR14][R104.64] ;  /* 0x0000000e6861b981 */ /* 0x0002e2000c1e1500 */
[----:B------:R-:W-:Y:S01]  /*4240*/  ISETP.GE.AND P3, PT, R236, UR40, PT ;  /* 0x00000028ec007c0c */ /* 0x000fe2000bf66270 */
[----:B------:R-:W-:Y:S01]  /*4250*/  IMAD R107, R237, UR4, RZ ;  /* 0x00000004ed6b7c24 */ /* 0x000fe2000f8e02ff */
[----:B------:R-:W-:Y:S01]  /*4260*/  ULDC UR4, c[0x0][0x238] ;  /* 0x00008e0000047ab9 */ /* 0x000fe20000000800 */
[----:B0-----:R-:W-:Y:S01]  /*4270*/  IMAD.WIDE R100, R106, 0x2, R120 ;  /* 0x000000026a647825 */ /* 0x001fe200078e0278 */
[----:B------:R0:W3:Y:S01]  /*4280*/  @!P0 LDG.E.U16 R95, desc[UR14][R98.64] ;  /* 0x0000000e625f8981 */ /* 0x0000e2000c1e1500 */
[----:B------:R-:W-:-:S02]  /*4290*/  ISETP.GE.AND P4, PT, R235, UR40, PT ;  /* 0x00000028eb007c0c */ /* 0x000fc4000bf86270 */
[----:B------:R-:W-:Y:S01]  /*42a0*/  IMAD R106, R236, UR5, RZ ;  /* 0x00000005ec6a7c24 */ /* 0x000fe2000f8e02ff */
[----:B------:R-:W-:Y:S01]  /*42b0*/  ISETP.GE.AND P0, PT, R234, UR40, PT ;  /* 0x00000028ea007c0c */ /* 0x000fe2000bf06270 */
[----:B------:R-:W-:Y:S01]  /*42c0*/  IMAD R108, R235, UR4, RZ ;  /* 0x00000004eb6c7c24 */ /* 0x000fe2000f8e02ff */
[----:B------:R-:W-:Y:S01]  /*42d0*/  PRMT R155, RZ, 0x7610, R155 ;  /* 0x00007610ff9b7816 */ /* 0x000fe2000000009b */
[----:B-1----:R-:W-:Y:S01]  /*42e0*/  IMAD.WIDE R104, R107, 0x2, R120 ;  /* 0x000000026b687825 */ /* 0x002fe200078e0278 */
[----:B------:R-:W-:Y:S01]  /*42f0*/  ULDC UR4, c[0x0][0x238] ;  /* 0x00008e0000047ab9 */ /* 0x000fe20000000800 */
[----:B------:R-:W-:Y:S01]  /*4300*/  ULDC UR5, c[0x0][0x238] ;  /* 0x00008e0000057ab9 */ /* 0x000fe20000000800 */
[----:B0-----:R-:W-:Y:S01]  /*4310*/  PRMT R98, RZ, 0x7610, R98 ;  /* 0x00007610ff627816 */ /* 0x001fe20000000062 */
[----:B------:R-:W-:Y:S01]  /*4320*/  IMAD.WIDE R106, R106, 0x2, R120 ;  /* 0x000000026a6a7825 */ /* 0x000fe200078e0278 */
[----:B------:R-:W-:-:S03]  /*4330*/  PRMT R99, RZ, 0x7610, R99 ;  /* 0x00007610ff637816 */ /* 0x000fc60000000063 */
[----:B------:R-:W-:Y:S01]  /*4340*/  IMAD.WIDE R102, R108, 0x2, R120 ;  /* 0x000000026c667825 */ /* 0x000fe200078e0278 */
[----:B------:R0:W3:Y:S01]  /*4350*/  @!P1 LDG.E.U16 R98, desc[UR14][R100.64] ;  /* 0x0000000e64629981 */ /* 0x0000e2000c1e1500 */
[----:B------:R-:W-:Y:S02]  /*4360*/  ISETP.GE.AND P1, PT, R233, UR40, PT ;  /* 0x00000028e9007c0c */ /* 0x000fe4000bf26270 */
[----:B------:R-:W-:Y:S01]  /*4370*/  IMAD R108, R234, UR4, RZ ;  /* 0x00000004ea6c7c24 */ /* 0x000fe2000f8e02ff */
[----:B------:R1:W3:Y:S01]  /*4380*/  @!P2 LDG.E.U16 R99, desc[UR14][R104.64] ;  /* 0x0000000e6863a981 */ /* 0x0002e2000c1e1500 */
[----:B------:R-:W-:Y:S01]  /*4390*/  ISETP.GE.AND P2, PT, R232, UR40, PT ;  /* 0x00000028e8007c0c */ /* 0x000fe2000bf46270 */
[----:B------:R-:W-:Y:S02]  /*43a0*/  ULDC UR4, c[0x0][0x238] ;  /* 0x00008e0000047ab9 */ /* 0x000fe40000000800 */
[----:B------:R2:W3:Y:S01]  /*43b0*/  @!P3 LDG.E.U16 R155, desc[UR14][R106.64] ;  /* 0x0000000e6a9bb981 */ /* 0x0004e2000c1e1500 */
[----:B0-----:R-:W-:-:S02]  /*43c0*/  PRMT R100, RZ, 0x7610, R100 ;  /* 0x00007610ff647816 */ /* 0x001fc40000000064 */
[----:B------:R-:W-:Y:S01]  /*43d0*/  PRMT R101, RZ, 0x7610, R101 ;  /* 0x00007610ff657816 */ /* 0x000fe20000000065 */
[--C-:B-1----:R-:W-:Y:S01]  /*43e0*/  IMAD.WIDE R104, R108, 0x2, R120.reuse ;  /* 0x000000026c687825 */ /* 0x102fe200078e0278 */
[----:B------:R-:W-:Y:S02]  /*43f0*/  ISETP.GE.AND P3, PT, R231, UR40, PT ;  /* 0x00000028e7007c0c */ /* 0x000fe4000bf66270 */
[----:B------:R0:W3:Y:S01]  /*4400*/  @!P4 LDG.E.U16 R100, desc[UR14][R102.64] ;  /* 0x0000000e6664c981 */ /* 0x0000e2000c1e1500 */
[----:B------:R-:W-:Y:S02]  /*4410*/  IMAD R110, R233, UR8, RZ ;  /* 0x00000008e96e7c24 */ /* 0x000fe4000f8e02ff */
[----:B------:R-:W-:Y:S01]  /*4420*/  IMAD R109, R232, UR5, RZ ;  /* 0x00000005e86d7c24 */ /* 0x000fe2000f8e02ff */
[----:B------:R1:W3:Y:S01]  /*4430*/  @!P0 LDG.E.U16 R101, desc[UR14][R104.64] ;  /* 0x0000000e68658981 */ /* 0x0002e2000c1e1500 */
[----:B------:R-:W-:Y:S01]  /*4440*/  IMAD R108, R231, UR4, RZ ;  /* 0x00000004e76c7c24 */ /* 0x000fe2000f8e02ff */
[----:B------:R-:W-:Y:S01]  /*4450*/  ISETP.GE.AND P0, PT, R230, UR40, PT ;  /* 0x00000028e6007c0c */ /* 0x000fe2000bf06270 */
[----:B--2---:R-:W-:Y:S01]  /*4460*/  IMAD.WIDE R106, R109, 0x2, R120 ;  /* 0x000000026d6a7825 */ /* 0x004fe200078e0278 */
[----:B------:R-:W-:Y:S01]  /*4470*/  ISETP.GE.AND P4, PT, R229, UR40, PT ;  /* 0x00000028e5007c0c */ /* 0x000fe2000bf86270 */
[----:B------:R-:W-:Y:S01]  /*4480*/  ULDC UR4, c[0x0][0x238] ;  /* 0x00008e0000047ab9 */ /* 0x000fe20000000800 */
[----:B0-----:R-:W-:Y:S01]  /*4490*/  PRMT R102, RZ, 0x7610, R102 ;  /* 0x00007610ff667816 */ /* 0x001fe20000000066 */
[----:B------:R-:W-:Y:S01]  /*44a0*/  IMAD.WIDE R108, R108, 0x2, R120 ;  /* 0x000000026c6c7825 */ /* 0x000fe200078e0278 */
[----:B------:R-:W-:Y:S01]  /*44b0*/  PRMT R168, RZ, 0x7610, R168 ;  /* 0x00007610ffa87816 */ /* 0x000fe200000000a8 */
[----:B------:R-:W-:Y:S01]  /*44c0*/  ULDC UR5, c[0x0][0x238] ;  /* 0x00008e0000057ab9 */ /* 0x000fe20000000800 */
[----:B------:R-:W-:Y:S01]  /*44d0*/  PRMT R103, RZ, 0x7610, R103 ;  /* 0x00007610ff677816 */ /* 0x000fe20000000067 */
[----:B-1----:R-:W-:-:S03]  /*44e0*/  IMAD.WIDE R104, R110, 0x2, R120 ;  /* 0x000000026e687825 */ /* 0x002fc600078e0278 */
[----:B------:R0:W2:Y:S01]  /*44f0*/  @!P2 LDG.E.U16 R168, desc[UR14][R106.64] ;  /* 0x0000000e6aa8a981 */ /* 0x0000a2000c1e1500 */
[----:B------:R-:W-:Y:S01]  /*4500*/  IMAD R111, R230, UR5, RZ ;  /* 0x00000005e66f7c24 */ /* 0x000fe2000f8e02ff */
[----:B------:R-:W-:Y:S01]  /*4510*/  ULDC UR5, c[0x0][0x238] ;  /* 0x00008e0000057ab9 */ /* 0x000fe20000000800 */
[----:B------:R-:W-:Y:S01]  /*4520*/  IMAD R110, R229, UR4, RZ ;  /* 0x00000004e56e7c24 */ /* 0x000fe2000f8e02ff */
[----:B------:R1:W2:Y:S01]  /*4530*/  @!P1 LDG.E.U16 R102, desc[UR14][R104.64] ;  /* 0x0000000e68669981 */ /* 0x0002a2000c1e1500 */
[----:B------:R-:W-:Y:S01]  /*4540*/  ISETP.GE.AND P1, PT, R228, UR40, PT ;  /* 0x00000028e4007c0c */ /* 0x000fe2000bf26270 */
[----:B------:R-:W-:Y:S02]  /*4550*/  ULDC UR4, c[0x0][0x238] ;  /* 0x00008e0000047ab9 */ /* 0x000fe40000000800 */
[----:B------:R4:W2:Y:S01]  /*4560*/  @!P3 LDG.E.U16 R103, desc[UR14][R108.64] ;  /* 0x0000000e6c67b981 */ /* 0x0008a2000c1e1500 */
[----:B0-----:R-:W-:Y:S01]  /*4570*/  IMAD.WIDE R106, R111, 0x2, R120 ;  /* 0x000000026f6a7825 */ /* 0x001fe200078e0278 */
[----:B-1----:R-:W-:-:S02]  /*4580*/  PRMT R104, RZ, 0x7610, R104 ;  /* 0x00007610ff687816 */ /* 0x002fc40000000068 */
[----:B------:R-:W-:Y:S01]  /*4590*/  PRMT R105, RZ, 0x7610, R105 ;  /* 0x00007610ff697816 */ /* 0x000fe20000000069 */
[----:B----4-:R-:W-:Y:S01]  /*45a0*/  IMAD.WIDE R108, R110, 0x2, R120 ;  /* 0x000000026e6c7825 */ /* 0x010fe200078e0278 */
[C---:B------:R-:W-:Y:S02]  /*45b0*/  ISETP.GE.AND P2, PT, R227.reuse, UR40, PT ;  /* 0x00000028e3007c0c */ /* 0x040fe4000bf46270 */
[----:B------:R0:W4:Y:S01]  /*45c0*/  @!P0 LDG.E.U16 R104, desc[UR14][R106.64] ;  /* 0x0000000e6a688981 */ /* 0x000122000c1e1500 */
[----:B------:R-:W-:Y:S01]  /*45d0*/  IMAD R111, R228, UR5, RZ ;  /* 0x00000005e46f7c24 */ /* 0x000fe2000f8e02ff */
[----:B------:R-:W-:Y:S02]  /*45e0*/  PRMT R158, RZ, 0x7610, R158 ;  /* 0x00007610ff9e7816 */ /* 0x000fe4000000009e */
[----:B------:R1:W4:Y:S01]  /*45f0*/  @!P4 LDG.E.U16 R105, desc[UR14][R108.64] ;  /* 0x0000000e6c69c981 */ /* 0x000322000c1e1500 */
[C---:B------:R-:W-:Y:S01]  /*4600*/  ISETP.GE.AND P0, PT, R224.reuse, UR40, PT ;  /* 0x00000028e0007c0c */ /* 0x040fe2000bf06270 */
[----:B------:R-:W-:Y:S01]  /*4610*/  IMAD R110, R227, UR4, RZ ;  /* 0x00000004e36e7c24 */ /* 0x000fe2000f8e02ff */
[----:B------:R-:W-:Y:S01]  /*4620*/  ULDC UR4, c[0x0][0x238] ;  /* 0x00008e0000047ab9 */ /* 0x000fe20000000800 */
[----:B------:R-:W-:Y:S01]  /*4630*/  PRMT R161, RZ, 0x7610, R161 ;  /* 0x00007610ffa17816 */ /* 0x000fe200000000a1 */
[----:B------:R-:W-:Y:S01]  /*4640*/  IMAD R112, R224, UR4, RZ ;  /* 0x00000004e0707c24 */ /* 0x000fe2000f8e02ff */
[----:B0-----:R-:W-:Y:S01]  /*4650*/  PRMT R106, RZ, 0x7610, R106 ;  /* 0x00007610ff6a7816 */ /* 0x001fe2000000006a */
[----:B------:R-:W-:Y:S01]  /*4660*/  ULDC UR4, c[0x0][0x238] ;  /* 0x00008e0000047ab9 */ /* 0x000fe20000000800 */
[----:B------:R-:W-:Y:S01]  /*4670*/  LOP3.LUT R107, R63, 0x78, RZ, 0xfc, !PT ;  /* 0x000000783f6b7812 */ /* 0x000fe200078efcff */
[----:B------:R-:W-:Y:S01]  /*4680*/  ULDC UR5, c[0x0][0x238] ;  /* 0x00008e0000057ab9 */ /* 0x000fe20000000800 */
[----:B-1----:R-:W-:-:S04]  /*4690*/  IMAD.WIDE R108, R111, 0x2, R120 ;  /* 0x000000026f6c7825 */ /* 0x002fc800078e0278 */
[----:B------:R-:W-:Y:S01]  /*46a0*/  IMAD.WIDE R110, R110, 0x2, R120 ;  /* 0x000000026e6e7825 */ /* 0x000fe200078e0278 */
[----:B------:R0:W2:Y:S01]  /*46b0*/  @!P1 LDG.E.U16 R158, desc[UR14][R108.64] ;  /* 0x0000000e6c9e9981 */ /* 0x0000a2000c1e1500 */
[----:B------:R-:W-:-:S03]  /*46c0*/  ISETP.GE.AND P1, PT, R220, UR40, PT ;  /* 0x00000028dc007c0c */ /* 0x000fc6000bf26270 */
[----:B------:R-:W4:Y:S01]  /*46d0*/  @!P2 LDG.E.U16 R106, desc[UR14][R110.64] ;  /* 0x0000000e6e6aa981 */ /* 0x000f22000c1e1500 */
[----:B------:R-:W-:Y:S01]  /*46e0*/  ISETP.GE.AND P2, PT, R107, UR40, PT ;  /* 0x000000286b007c0c */ /* 0x000fe2000bf46270 */
[----:B0-----:R-:W-:Y:S01]  /*46f0*/  IMAD.WIDE R108, R112, 0x2, R120 ;  /* 0x00000002706c7825 */ /* 0x001fe200078e0278 */
[----:B------:R-:W-:-:S03]  /*4700*/  PRMT R163, RZ, 0x7610, R163 ;  /* 0x00007610ffa37816 */ /* 0x000fc600000000a3 */
[----:B------:R-:W-:Y:S01]  /*4710*/  IMAD R112, R220, UR4, RZ ;  /* 0x00000004dc707c24 */ /* 0x000fe2000f8e02ff */
[----:B------:R0:W4:Y:S01]  /*4720*/  @!P0 LDG.E.U16 R161, desc[UR14][R108.64] ;  /* 0x0000000e6ca18981 */ /* 0x000122000c1e1500 */
[----:B------:R-:W-:Y:S01]  /*4730*/  ISETP.GE.AND P0, PT, R226, UR40, PT ;  /* 0x00000028e2007c0c */ /* 0x000fe2000bf06270 */
[----:B------:R-:W-:Y:S01]  /*4740*/  ULDC UR4, c[0x0][0x238] ;  /* 0x00008e0000047ab9 */ /* 0x000fe20000000800 */
[----:B------:R-:W-:Y:S01]  /*4750*/  PRMT R107, RZ, 0x7610, R107 ;  /* 0x00007610ff6b7816 */ /* 0x000fe2000000006b */
[----:B0-----:R-:W-:-:S05]  /*4760*/  IMAD.WIDE R108, R112, 0x2, R120 ;  /* 0x00000002706c7825 */ /* 0x001fca00078e0278 */
[----:B------:R0:W4:Y:S01]  /*4770*/  @!P1 LDG.E.U16 R163, desc[UR14][R108.64] ;  /* 0x0000000e6ca39981 */ /* 0x000122000c1e1500 */
[----:B------:R-:W-:Y:S01]  /*4780*/  IMAD R112, R226, UR4, RZ ;  /* 0x00000004e2707c24 */ /* 0x000fe2000f8e02ff */
[----:B------:R-:W-:Y:S01]  /*4790*/  ISETP.GE.AND P1, PT, R225, UR40, PT ;  /* 0x00000028e1007c0c */ /* 0x000fe2000bf26270 */
[----:B------:R-:W-:Y:S01]  /*47a0*/  ULDC UR4, c[0x0][0x238] ;  /* 0x00008e0000047ab9 */ /* 0x000fe20000000800 */
[----:B0-----:R-:W-:-:S05]  /*47b0*/  IMAD.WIDE R108, R67, 0x2, R120 ;  /* 0x00000002436c7825 */ /* 0x001fca00078e0278 */
[----:B------:R0:W4:Y:S01]  /*47c0*/  @!P2 LDG.E.U16 R107, desc[UR14][R108.64] ;  /* 0x0000000e6c6ba981 */ /* 0x000122000c1e1500 */
[----:B------:R-:W-:-:S04]  /*47d0*/  IMAD.WIDE R110, R112, 0x2, R120 ;  /* 0x00000002706e7825 */ /* 0x000fc800078e0278 */
[----:B------:R-:W-:Y:S01]  /*47e0*/  IMAD R112, R225, UR4, RZ ;  /* 0x00000004e1707c24 */ /* 0x000fe2000f8e02ff */
[----:B------:R-:W-:Y:S01]  /*47f0*/  ULDC UR4, c[0x0][0x238] ;  /* 0x00008e0000047ab9 */ /* 0x000fe20000000800 */
[----:B0-----:R-:W-:Y:S02]  /*4800*/  PRMT R108, RZ, 0x7610, R108 ;  /* 0x00007610ff6c7816 */ /* 0x001fe4000000006c */
[----:B------:R-:W-:-:S04]  /*4810*/  PRMT R109, RZ, 0x7610, R109 ;  /* 0x00007610ff6d7816 */ /* 0x000fc8000000006d */
[----:B------:R0:W4:Y:S01]  /*4820*/  @!P0 LDG.E.U16 R108, desc[UR14][R110.64] ;  /* 0x0000000e6e6c8981 */ /* 0x000122000c1e1500 */
[----:B------:R-:W-:Y:S01]  /*4830*/  ISETP.GE.AND P0, PT, R223, UR40, PT ;  /* 0x00000028df007c0c */ /* 0x000fe2000bf06270 */
[----:B0-----:R-:W-:-:S04]  /*4840*/  IMAD.WIDE R110, R112, 0x2, R120 ;  /* 0x00000002706e7825 */ /* 0x001fc800078e0278 */
[----:B------:R-:W-:Y:S01]  /*4850*/  IMAD R112, R223, UR4, RZ ;  /* 0x00000004df707c24 */ /* 0x000fe2000f8e02ff */
[----:B------:R0:W4:Y:S01]  /*4860*/  @!P1 LDG.E.U16 R109, desc[UR14][R110.64] ;  /* 0x0000000e6e6d9981 */ /* 0x000122000c1e1500 */
[----:B------:R-:W-:Y:S01]  /*4870*/  ISETP.GE.AND P1, PT, R222, UR40, PT ;  /* 0x00000028de007c0c */ /* 0x000fe2000bf26270 */
[----:B------:R-:W-:Y:S01]  /*4880*/  ULDC UR4, c[0x0][0x238] ;  /* 0x00008e0000047ab9 */ /* 0x000fe20000000800 */
[----:B------:R-:W-:Y:S01]  /*4890*/  IMAD.WIDE R112, R112, 0x2, R120 ;  /* 0x0000000270707825 */ /* 0x000fe200078e0278 */
[----:B0-----:R-:W-:-:S03]  /*48a0*/  PRMT R110, RZ, 0x7610, R110 ;  /* 0x00007610ff6e7816 */ /* 0x001fc6000000006e */
[----:B------:R-:W-:Y:S01]  /*48b0*/  IMAD R114, R222, UR4, RZ ;  /* 0x00000004de727c24 */ /* 0x000fe2000f8e02ff */
[----:B------:R-:W-:Y:S01]  /*48c0*/  PRMT R111, RZ, 0x7610, R111 ;  /* 0x00007610ff6f7816 */ /* 0x000fe2000000006f */
[----:B------:R-:W-:Y:S01]  /*48d0*/  ULDC UR4, c[0x0][0x238] ;  /* 0x00008e0000047ab9 */ /* 0x000fe20000000800 */
[----:B------:R0:W4:Y:S01]  /*48e0*/  @!P0 LDG.E.U16 R110, desc[UR14][R112.64] ;  /* 0x0000000e706e8981 */ /* 0x000122000c1e1500 */
[----:B------:R-:W-:Y:S01]  /*48f0*/  ISETP.GE.AND P0, PT, R221, UR40, PT ;  /* 0x00000028dd007c0c */ /* 0x000fe2000bf06270 */
[----:B0-----:R-:W-:-:S04]  /*4900*/  IMAD.WIDE R112, R114, 0x2, R120 ;  /* 0x0000000272707825 */ /* 0x001fc800078e0278 */
[----:B------:R-:W-:Y:S01]  /*4910*/  IMAD R114, R221, UR4, RZ ;  /* 0x00000004dd727c24 */ /* 0x000fe2000f8e02ff */
[----:B------:R0:W4:Y:S01]  /*4920*/  @!P1 LDG.E.U16 R111, desc[UR14][R112.64] ;  /* 0x0000000e706f9981 */ /* 0x000122000c1e1500 */
[C---:B------:R-:W-:Y:S01]  /*4930*/  ISETP.GE.AND P1, PT, R219.reuse, UR40, PT ;  /* 0x00000028db007c0c */ /* 0x040fe2000bf26270 */
[----:B------:R-:W-:Y:S01]  /*4940*/  IMAD R117, R219, UR5, RZ ;  /* 0x00000005db757c24 */ /* 0x000fe2000f8e02ff */
[----:B------:R-:W-:Y:S01]  /*4950*/  ULDC UR4, c[0x0][0x238] ;  /* 0x00008e0000047ab9 */ /* 0x000fe20000000800 */
[----:B------:R-:W-:Y:S01]  /*4960*/  IMAD.WIDE R114, R114, 0x2, R120 ;  /* 0x0000000272727825 */ /* 0x000fe200078e0278 */
[----:B0-----:R-:W-:Y:S02]  /*4970*/  PRMT R112, RZ, 0x7610, R112 ;  /* 0x00007610ff707816 */ /* 0x001fe40000000070 */
[----:B------:R-:W-:-:S04]  /*4980*/  PRMT R113, RZ, 0x7610, R113 ;  /* 0x00007610ff717816 */ /* 0x000fc80000000071 */
[----:B------:R0:W4:Y:S01]  /*4990*/  @!P0 LDG.E.U16 R112, desc[UR14][R114.64] ;  /* 0x0000000e72708981 */ /* 0x000122000c1e1500 */
[C---:B------:R-:W-:Y:S01]  /*49a0*/  ISETP.GE.AND P0, PT, R218.reuse, UR40, PT ;  /* 0x00000028da007c0c */ /* 0x040fe2000bf06270 */
[----:B------:R-:W-:Y:S02]  /*49b0*/  IMAD R116, R218, UR4, RZ ;  /* 0x00000004da747c24 */ /* 0x000fe4000f8e02ff */
[----:B0-----:R-:W-:-:S05]  /*49c0*/  IMAD.WIDE R114, R117, 0x2, R120 ;  /* 0x0000000275727825 */ /* 0x001fca00078e0278 */
[----:B------:R0:W4:Y:S01]  /*49d0*/  @!P1 LDG.E.U16 R113, desc[UR14][R114.64] ;  /* 0x0000000e72719981 */ /* 0x000122000c1e1500 */
[----:B------:R-:W-:Y:S01]  /*49e0*/  IMAD.WIDE R116, R116, 0x2, R120 ;  /* 0x0000000274747825 */ /* 0x000fe200078e0278 */
[----:B0-----:R-:W-:Y:S02]  /*49f0*/  PRMT R114, RZ, 0x7610, R114 ;  /* 0x00007610ff727816 */ /* 0x001fe40000000072 */
[----:B------:R-:W-:-:S04]  /*4a00*/  LOP3.LUT R115, R63, 0x76, RZ, 0xfc, !PT ;  /* 0x000000763f737812 */ /* 0x000fc800078efcff */
[----:B------:R0:W4:Y:S01]  /*4a10*/  @!P0 LDG.E.U16 R114, desc[UR14][R116.64] ;  /* 0x0000000e74728981 */ /* 0x000122000c1e1500 */
[----:B------:R-:W-:Y:S02]  /*4a20*/  ISETP.GE.AND P0, PT, R115, UR40, PT ;  /* 0x0000002873007c0c */ /* 0x000fe4000bf06270 */
[----:B------:R-:W-:-:S04]  /*4a30*/  LOP3.LUT R115, R63, 0x7a, RZ, 0xfc, !PT ;  /* 0x0000007a3f737812 */ /* 0x000fc800078efcff */
[----:B------:R-:W-:Y:S02]  /*4a40*/  ISETP.GE.AND P1, PT, R115, UR40, PT ;  /* 0x0000002873007c0c */ /* 0x000fe4000bf26270 */
[----:B------:R-:W-:Y:S01]  /*4a50*/  PRMT R115, RZ, 0x7610, R115 ;  /* 0x00007610ff737816 */ /* 0x000fe20000000073 */
[--C-:B0-----:R-:W-:Y:S01]  /*4a60*/  IMAD.WIDE R116, R68, 0x2, R120.reuse ;  /* 0x0000000244747825 */ /* 0x101fe200078e0278 */
[----:B------:R-:W0:Y:S04]  /*4a70*/  S2R R183, SR_TID.X ;  /* 0x0000000000b77919 */ /* 0x000e280000002100 */
[----:B------:R1:W4:Y:S01]  /*4a80*/  @!P0 LDG.E.U16 R115, desc[UR14][R116.64] ;  /* 0x0000000e74738981 */ /* 0x000322000c1e1500 */
[----:B------:R-:W-:Y:S01]  /*4a90*/  IMAD.WIDE R118, R66, 0x2, R120 ;  /* 0x0000000242767825 */ /* 0x000fe200078e0278 */
[----:B-1----:R-:W-:-:S02]  /*4aa0*/  LOP3.LUT R117, R63, 0x7c, RZ, 0xfc, !PT ;  /* 0x0000007c3f757812 */ /* 0x002fc400078efcff */
[----:B------:R-:W-:Y:S02]  /*4ab0*/  PRMT R116, RZ, 0x7610, R116 ;  /* 0x00007610ff747816 */ /* 0x000fe40000000074 */
[----:B------:R-:W-:Y:S02]  /*4ac0*/  ISETP.GE.AND P0, PT, R117, UR40, PT ;  /* 0x0000002875007c0c */ /* 0x000fe4000bf06270 */
[----:B------:R-:W-:Y:S02]  /*4ad0*/  LOP3.LUT R117, R63, 0x7e, RZ, 0xfc, !PT ;  /* 0x0000007e3f757812 */ /* 0x000fe400078efcff */
[----:B------:R1:W4:Y:S02]  /*4ae0*/  @!P1 LDG.E.U16 R116, desc[UR14][R118.64] ;  /* 0x0000000e76749981 */ /* 0x000324000c1e1500 */
[----:B------:R-:W-:Y:S02]  /*4af0*/  ISETP.GE.AND P1, PT, R117, UR40, PT ;  /* 0x0000002875007c0c */ /* 0x000fe4000bf26270 */
[----:B------:R-:W-:Y:S01]  /*4b00*/  PRMT R117, RZ, 0x7610, R117 ;  /* 0x00007610ff757816 */ /* 0x000fe20000000075 */
[----:B-1----:R-:W-:-:S05]  /*4b10*/  IMAD.WIDE R118, R65, 0x2, R120 ;  /* 0x0000000241767825 */ /* 0x002fca00078e0278 */
[----:B------:R1:W4:Y:S01]  /*4b20*/  @!P0 LDG.E.U16 R117, desc[UR14][R118.64] ;  /* 0x0000000e76758981 */ /* 0x000322000c1e1500 */
[----:B------:R-:W-:Y:S01]  /*4b30*/  IMAD.WIDE R122, R64, 0x2, R120 ;  /* 0x00000002407a7825 */ /* 0x000fe200078e0278 */
[----:B-1----:R-:W-:-:S06]  /*4b40*/  PRMT R118, RZ, 0x7610, R118 ;  /* 0x00007610ff767816 */ /* 0x002fcc0000000076 */
[----:B------:R1:W4:Y:S01]  /*4b50*/  @!P1 LDG.E.U16 R118, desc[UR14][R122.64] ;  /* 0x0000000e7a769981 */ /* 0x000322000c1e1500 */
[----:B0-----:R-:W-:-:S04]  /*4b60*/  LOP3.LUT R119, R183, 0x7f, RZ, 0xc0, !PT ;  /* 0x0000007fb7777812 */ /* 0x001fc800078ec0ff */
[C---:B------:R-:W-:Y:S01]  /*4b70*/  ISETP.GE.AND P0, PT, R119.reuse, UR40, PT ;  /* 0x0000002877007c0c */ /* 0x040fe2000bf06270 */
[----:B------:R-:W-:Y:S01]  /*4b80*/  IMAD R119, R119, UR41, RZ ;  /* 0x0000002977777c24 */ /* 0x000fe2000f8e02ff */
[----:B------:R-:W-:Y:S01]  /*4b90*/  PRMT R164, RZ, 0x7610, R164 ;  /* 0x00007610ffa47816 */ /* 0x000fe200000000a4 */
[----:B-1----:R-:W-:Y:S02]  /*4ba0*/  IMAD.MOV.U32 R122, RZ, RZ, R125 ;  /* 0x000000ffff7a7224 */ /* 0x002fe400078e007d */
[----:B------:R-:W-:Y:S02]  /*4bb0*/  IMAD.MOV.U32 R123, RZ, RZ, R124 ;  /* 0x000000ffff7b7224 */ /* 0x000fe400078e007c */
[----:B------:R-:W-:Y:S01]  /*4bc0*/  IMAD.WIDE R124, R119, 0x2, R122 ;  /* 0x00000002777c7825 */ /* 0x000fe200078e027a */
[----:B------:R-:W-:Y:S01]  /*4bd0*/  BAR.SYNC.DEFER_BLOCKING 0x0 ;  /* 0x0000000000007b1d */ /* 0x000fe20000010000 */
[----:B------:R-:W-:Y:S02]  /*4be0*/  PRMT R180, RZ, 0x7610, R180 ;  /* 0x00007610ffb47816 */ /* 0x000fe400000000b4 */
[----:B------:R-:W-:-:S03]  /*4bf0*/  PRMT R181, RZ, 0x7610, R181 ;  /* 0x00007610ffb57816 */ /* 0x000fc600000000b5 */
[----:B------:R0:W4:Y:S02]  /*4c00*/  @!P0 LDG.E.U16 R164, desc[UR14][R124.64] ;  /* 0x0000000e7ca48981 */ /* 0x000124000c1e1500 */
[----:B0-----:R-:W-:Y:S02]  /*4c10*/  IMAD.MOV.U32 R124, RZ, RZ, R126 ;  /* 0x000000ffff7c7224 */ /* 0x001fe400078e007e */
[----:B------:R-:W-:Y:S02]  /*4c20*/  IMAD.MOV.U32 R125, RZ, RZ, R127 ;  /* 0x000000ffff7d7224 */ /* 0x000fe400078e007f */
[----:B------:R-:W-:-:S05]  /*4c30*/  IMAD.WIDE R126, R119, 0x2, R124 ;  /* 0x00000002777e7825 */ /* 0x000fca00078e027c */
[----:B------:R0:W4:Y:S02]  /*4c40*/  @!P0 LDG.E.U16 R180, desc[UR14][R126.64] ;  /* 0x0000000e7eb48981 */ /* 0x000124000c1e1500 */
[----:B0-----:R-:W-:Y:S02]  /*4c50*/  IMAD.MOV.U32 R126, RZ, RZ, R128 ;  /* 0x000000ffff7e7224 */ /* 0x001fe400078e0080 */
[----:B------:R-:W-:Y:S02]  /*4c60*/  IMAD.MOV.U32 R127, RZ, RZ, R129 ;  /* 0x000000ffff7f7224 */ /* 0x000fe400078e0081 */
[----:B------:R-:W-:Y:S01]  /*4c70*/  IMAD.WIDE R128, R119, 0x2, R126 ;  /* 0x0000000277807825 */ /* 0x000fe200078e027e */
[----:B------:R-:W-:-:S04]  /*4c80*/  PRMT R182, RZ, 0x7610, R182 ;  /* 0x00007610ffb67816 */ /* 0x000fc800000000b6 */
[----:B------:R0:W4:Y:S01]  /*4c90*/  @!P0 LDG.E.U16 R181, desc[UR14][R128.64] ;  /* 0x0000000e80b58981 */ /* 0x000122000c1e1500 */
[----:B------:R-:W-:Y:S01]  /*4ca0*/  LOP3.LUT P1, RZ, R183, 0x80, RZ, 0xc0, !PT ;  /* 0x00000080b7ff7812 */ /* 0x000fe2000782c0ff */
[----:B0-----:R-:W-:Y:S02]  /*4cb0*/  IMAD.MOV.U32 R128, RZ, RZ, R130 ;  /* 0x000000ffff807224 */ /* 0x001fe400078e0082 */
[----:B------:R-:W-:Y:S02]  /*4cc0*/  IMAD.MOV.U32 R129, RZ, RZ, R131 ;  /* 0x000000ffff817224 */ /* 0x000fe400078e0083 */
[----:B------:R-:W-:-:S05]  /*4cd0*/  IMAD.WIDE R130, R119, 0x2, R128 ;  /* 0x0000000277827825 */ /* 0x000fca00078e0280 */
[----:B------:R0:W4:Y:S02]  /*4ce0*/  @!P0 LDG.E.U16 R182, desc[UR14][R130.64] ;  /* 0x0000000e82b68981 */ /* 0x000124000c1e1500 */
[C---:B0-----:R-:W-:Y:S01]  /*4cf0*/  IMAD.SHL.U32 R131, R183.reuse, 0x2, RZ ;  /* 0x00000002b7837824 */ /* 0x041fe200078e00ff */
[----:B------:R-:W-:Y:S02]  /*4d00*/  SEL R130, RZ, 0x90, !P1 ;  /* 0x00000090ff827807 */ /* 0x000fe40004800000 */
[----:B------:R-:W-:Y:S02]  /*4d10*/  LOP3.LUT R183, R183, 0x40, RZ, 0xc0, !PT ;  /* 0x00000040b7b77812 */ /* 0x000fe400078ec0ff */
[----:B------:R-:W-:Y:S01]  /*4d20*/  LOP3.LUT R130, R130, 0x7e, R131, 0x78, !PT ;  /* 0x0000007e82827812 */ /* 0x000fe200078e7883 */
[----:B------:R-:W-:-:S04]  /*4d30*/  IMAD.MOV.U32 R131, RZ, RZ, R133 ;  /* 0x000000ffff837224 */ /* 0x000fc800078e0085 */
[----:B------:R-:W-:Y:S02]  /*4d40*/  IMAD R183, R183, 0x100, R130 ;  /* 0x00000100b7b77824 */ /* 0x000fe400078e0282 */
[----:B------:R-:W-:Y:S01]  /*4d50*/  IMAD.MOV.U32 R130, RZ, RZ, R132 ;  /* 0x000000ffff827224 */ /* 0x000fe200078e0084 */
[----:B------:R-:W-:-:S03]  /*4d60*/  PRMT R184, RZ, 0x7610, R184 ;  /* 0x00007610ffb87816 */ /* 0x000fc600000000b8 */
[C---:B------:R-:W-:Y:S01]  /*4d70*/  IMAD.WIDE R132, R119.reuse, 0x2, R130 ;  /* 0x0000000277847825 */ /* 0x040fe200078e0282 */
[----:B------:R0:W-:Y:S04]  /*4d80*/  STS.U16 [R183+UR12], R179 ;  /* 0x000000b3b7007988 */ /* 0x0001e8000800040c */
[----:B------:R1:W4:Y:S01]  /*4d90*/  @!P0 LDG.E.U16 R184, desc[UR14][R132.64] ;  /* 0x0000000e84b88981 */ /* 0x000322000c1e1500 */
[----:B0-----:R-:W-:Y:S01]  /*4da0*/  PRMT R179, RZ, 0x7610, R179 ;  /* 0x00007610ffb37816 */ /* 0x001fe200000000b3 */
[----:B-1----:R-:W-:Y:S02]  /*4db0*/  IMAD.MOV.U32 R132, RZ, RZ, R134 ;  /* 0x000000ffff847224 */ /* 0x002fe400078e0086 */
[----:B------:R-:W-:Y:S02]  /*4dc0*/  IMAD.MOV.U32 R133, RZ, RZ, R135 ;  /* 0x000000ffff857224 */ /* 0x000fe400078e0087 */
[----:B------:R-:W-:Y:S01]  /*4dd0*/  IMAD.WIDE R134, R119, 0x2, R132 ;  /* 0x0000000277867825 */ /* 0x000fe200078e0284 */
[----:B------:R0:W-:Y:S04]  /*4de0*/  STS.U16 [R183+UR12+0x400], R137 ;  /* 0x00040089b7007988 */ /* 0x0001e8000800040c */
[----:B------:R1:W4:Y:S02]  /*4df0*/  @!P0 LDG.E.U16 R179, desc[UR14][R134.64] ;  /* 0x0000000e86b38981 */ /* 0x000324000c1e1500 */
[----:B-1----:R-:W-:-:S02]  /*4e00*/  IMAD.MOV.U32 R134, RZ, RZ, R178 ;  /* 0x000000ffff867224 */ /* 0x002fc400078e00b2 */
[----:B------:R-:W-:Y:S01]  /*4e10*/  IMAD.MOV.U32 R135, RZ, RZ, R136 ;  /* 0x000000ffff877224 */ /* 0x000fe200078e0088 */
[----:B------:R-:W-:Y:S01]  /*4e20*/  PRMT R178, RZ, 0x7610, R178 ;  /* 0x00007610ffb27816 */ /* 0x000fe200000000b2 */
[C---:B0-----:R-:W-:Y:S01]  /*4e30*/  IMAD.WIDE R136, R119.reuse, 0x2, R134 ;  /* 0x0000000277887825 */ /* 0x041fe200078e0286 */
[----:B-----5:R0:W-:Y:S04]  /*4e40*/  STS.U16 [R183+UR12+0x800], R139 ;  /* 0x0008008bb7007988 */ /* 0x0201e8000800040c */
[----:B------:R1:W5:Y:S02]  /*4e50*/  @!P0 LDG.E.U16 R178, desc[UR14][R136.64] ;  /* 0x0000000e88b28981 */ /* 0x000364000c1e1500 */
[--C-:B-1----:R-:W-:Y:S02]  /*4e60*/  IMAD.MOV.U32 R136, RZ, RZ, R177.reuse ;  /* 0x000000ffff887224 */ /* 0x102fe400078e00b1 */
[----:B------:R-:W-:Y:S01]  /*4e70*/  IMAD.MOV.U32 R137, RZ, RZ, R138 ;  /* 0x000000ffff897224 */ /* 0x000fe200078e008a */
[----:B------:R-:W-:Y:S01]  /*4e80*/  PRMT R177, RZ, 0x7610, R177 ;  /* 0x00007610ffb17816 */ /* 0x000fe200000000b1 */
[----:B0-----:R-:W-:Y:S01]  /*4e90*/  IMAD.WIDE R138, R119, 0x2, R136 ;  /* 0x00000002778a7825 */ /* 0x001fe200078e0288 */
[----:B---3--:R0:W-:Y:S04]  /*4ea0*/  STS.U16 [R183+UR12+0xc00], R141 ;  /* 0x000c008db7007988 */ /* 0x0081e8000800040c */
[----:B------:R1:W3:Y:S02]  /*4eb0*/  @!P0 LDG.E.U16 R177, desc[UR14][R138.64] ;  /* 0x0000000e8ab18981 */ /* 0x0002e4000c1e1500 */
[----:B-1----:R-:W-:-:S02]  /*4ec0*/  IMAD.MOV.U32 R138, RZ, RZ, R176 ;  /* 0x000000ffff8a7224 */ /* 0x002fc400078e00b0 */
[----:B------:R-:W-:Y:S01]  /*4ed0*/  IMAD.MOV.U32 R139, RZ, RZ, R140 ;  /* 0x000000ffff8b7224 */ /* 0x000fe200078e008c */
[----:B------:R-:W-:Y:S01]  /*4ee0*/  PRMT R176, RZ, 0x7610, R176 ;  /* 0x00007610ffb07816 */ /* 0x000fe200000000b0 */
[----:B0-----:R-:W-:Y:S01]  /*4ef0*/  IMAD.WIDE R140, R119, 0x2, R138 ;  /* 0x00000002778c7825 */ /* 0x001fe200078e028a */
[----:B------:R0:W-:Y:S04]  /*4f00*/  STS.U16 [R183+UR12+0x1000], R175 ;  /* 0x001000afb7007988 */ /* 0x0001e8000800040c */
[----:B------:R1:W5:Y:S01]  /*4f10*/  @!P0 LDG.E.U16 R176, desc[UR14][R140.64] ;  /* 0x0000000e8cb08981 */ /* 0x000362000c1e1500 */
[----:B0-----:R-:W-:Y:S01]  /*4f20*/  PRMT R175, RZ, 0x7610, R175 ;  /* 0x00007610ffaf7816 */ /* 0x001fe200000000af */
[----:B-1----:R-:W-:Y:S02]  /*4f30*/  IMAD.MOV.U32 R140, RZ, RZ, R142 ;  /* 0x000000ffff8c7224 */ /* 0x002fe400078e008e */
[----:B------:R-:W-:-:S02]  /*4f40*/  IMAD.MOV.U32 R141, RZ, RZ, R143 ;  /* 0x000000ffff8d7224 */ /* 0x000fc400078e008f */
[C---:B------:R-:W-:Y:S01]  /*4f50*/  IMAD.WIDE R142, R119.reuse, 0x2, R140 ;  /* 0x00000002778e7825 */ /* 0x040fe200078e028c */
[----:B------:R0:W-:Y:S04]  /*4f60*/  STS.U16 [R183+UR12+0x1400], R145 ;  /* 0x00140091b7007988 */ /* 0x0001e8000800040c */
[----:B------:R1:W5:Y:S02]  /*4f70*/  @!P0 LDG.E.U16 R175, desc[UR14][R142.64] ;  /* 0x0000000e8eaf8981 */ /* 0x000364000c1e1500 */
[----:B-1----:R-:W-:Y:S02]  /*4f80*/  IMAD.MOV.U32 R142, RZ, RZ, R174 ;  /* 0x000000ffff8e7224 */ /* 0x002fe400078e00ae */
[----:B------:R-:W-:Y:S01]  /*4f90*/  IMAD.MOV.U32 R143, RZ, RZ, R144 ;  /* 0x000000ffff8f7224 */ /* 0x000fe200078e0090 */
[----:B------:R-:W-:Y:S01]  /*4fa0*/  PRMT R174, RZ, 0x7610, R174 ;  /* 0x00007610ffae7816 */ /* 0x000fe200000000ae */
[----:B0-----:R-:W-:Y:S01]  /*4fb0*/  IMAD.WIDE R144, R119, 0x2, R142 ;  /* 0x0000000277907825 */ /* 0x001fe200078e028e */
[----:B------:R0:W-:Y:S04]  /*4fc0*/  STS.U16 [R183+UR12+0x1800], R147 ;  /* 0x00180093b7007988 */ /* 0x0001e8000800040c */
[----:B------:R1:W5:Y:S02]  /*4fd0*/  @!P0 LDG.E.U16 R174, desc[UR14][R144.64] ;  /* 0x0000000e90ae8981 */ /* 0x000364000c1e1500 */
        /* <DEDUP_REMOVED lines=11> */
[----:B------:R1:W5:Y:S01]  /*5090*/  @!P0 LDG.E.U16 R172, desc[UR14][R148.64] ;  /* 0x0000000e94ac8981 */ /* 0x000362000c1e1500 */
[----:B------:R-:W-:Y:S01]  /*50a0*/  PRMT R191, RZ, 0x7610, R191 ;  /* 0x00007610ffbf7816 */ /* 0x000fe200000000bf */
[----:B-1----:R-:W-:Y:S02]  /*50b0*/  IMAD.MOV.U32 R148, RZ, RZ, R171 ;  /* 0x000000ffff947224 */ /* 0x002fe400078e00ab */
[----:B------:R-:W-:Y:S02]  /*50c0*/  IMAD.MOV.U32 R149, RZ, RZ, R150 ;  /* 0x000000ffff957224 */ /* 0x000fe400078e0096 */
[----:B0-----:R-:W-:Y:S01]  /*50d0*/  IMAD.WIDE R150, R119, 0x2, R148 ;  /* 0x0000000277967825 */ /* 0x001fe200078e0294 */
[----:B------:R0:W-:Y:S04]  /*50e0*/  STS.U16 [R183+UR12+0x2400], R153 ;  /* 0x00240099b7007988 */ /* 0x0001e8000800040c */
[----:B------:R1:W5:Y:S01]  /*50f0*/  @!P0 LDG.E.U16 R191, desc[UR14][R150.64] ;  /* 0x0000000e96bf8981 */ /* 0x000362000c1e1500 */
[----:B------:R-:W-:Y:S01]  /*5100*/  PRMT R193, RZ, 0x7610, R193 ;  /* 0x00007610ffc17816 */ /* 0x000fe200000000c1 */
[----:B-1----:R-:W-:-:S02]  /*5110*/  IMAD.MOV.U32 R150, RZ, RZ, R170 ;  /* 0x000000ffff967224 */ /* 0x002fc400078e00aa */
[----:B------:R-:W-:Y:S02]  /*5120*/  IMAD.MOV.U32 R151, RZ, RZ, R152 ;  /* 0x000000ffff977224 */ /* 0x000fe400078e0098 */
[----:B0-----:R-:W-:Y:S01]  /*5130*/  IMAD.WIDE R152, R119, 0x2, R150 ;  /* 0x0000000277987825 */ /* 0x001fe200078e0296 */
[----:B------:R0:W-:Y:S04]  /*5140*/  STS.U16 [R183+UR12+0x2800], R155 ;  /* 0x0028009bb7007988 */ /* 0x0001e8000800040c */
[----:B------:R1:W5:Y:S01]  /*5150*/  @!P0 LDG.E.U16 R193, desc[UR14][R152.64] ;  /* 0x0000000e98c18981 */ /* 0x000362000c1e1500 */
[----:B------:R-:W-:Y:S01]  /*5160*/  PRMT R195, RZ, 0x7610, R195 ;  /* 0x00007610ffc37816 */ /* 0x000fe200000000c3 */
[----:B-1----:R-:W-:Y:S02]  /*5170*/  IMAD.MOV.U32 R152, RZ, RZ, R169 ;  /* 0x000000ffff987224 */ /* 0x002fe400078e00a9 */
[----:B------:R-:W-:-:S02]  /*5180*/  IMAD.MOV.U32 R153, RZ, RZ, R154 ;  /* 0x000000ffff997224 */ /* 0x000fc400078e009a */
[----:B0-----:R-:W-:Y:S01]  /*5190*/  IMAD.WIDE R154, R119, 0x2, R152 ;  /* 0x00000002779a7825 */ /* 0x001fe200078e0298 */
[----:B------:R-:W-:-:S04]  /*51a0*/  PRMT R196, RZ, 0x7610, R196 ;  /* 0x00007610ffc47816 */ /* 0x000fc800000000c4 */
[----:B------:R0:W5:Y:S02]  /*51b0*/  @!P0 LDG.E.U16 R195, desc[UR14][R154.64] ;  /* 0x0000000e9ac38981 */ /* 0x000164000c1e1500 */
[----:B0-----:R-:W-:Y:S02]  /*51c0*/  IMAD.MOV.U32 R154, RZ, RZ, R157 ;  /* 0x000000ffff9a7224 */ /* 0x001fe400078e009d */
[----:B------:R-:W-:Y:S02]  /*51d0*/  IMAD.MOV.U32 R155, RZ, RZ, R156 ;  /* 0x000000ffff9b7224 */ /* 0x000fe400078e009c */
[----:B------:R-:W-:Y:S01]  /*51e0*/  IMAD.WIDE R156, R119, 0x2, R154 ;  /* 0x00000002779c7825 */ /* 0x000fe200078e029a */
[----:B--2---:R0:W-:Y:S04]  /*51f0*/  STS.U16 [R183+UR12+0x3000], R158 ;  /* 0x0030009eb7007988 */ /* 0x0041e8000800040c */
[----:B------:R1:W2:Y:S01]  /*5200*/  @!P0 LDG.E.U16 R196, desc[UR14][R156.64] ;  /* 0x0000000e9cc48981 */ /* 0x0002a2000c1e1500 */
[----:B------:R-:W-:Y:S01]  /*5210*/  PRMT R201, RZ, 0x7610, R201 ;  /* 0x00007610ffc97816 */ /* 0x000fe200000000c9 */
[----:B-1----:R-:W-:-:S02]  /*5220*/  IMAD.MOV.U32 R156, RZ, RZ, R167 ;  /* 0x000000ffff9c7224 */ /* 0x002fc400078e00a7 */
[----:B------:R-:W-:Y:S02]  /*5230*/  IMAD.MOV.U32 R157, RZ, RZ, R159 ;  /* 0x000000ffff9d7224 */ /* 0x000fe400078e009f */
[----:B0-----:R-:W-:Y:S01]  /*5240*/  IMAD.WIDE R158, R119, 0x2, R156 ;  /* 0x00000002779e7825 */ /* 0x001fe200078e029c */
[----:B----4-:R0:W-:Y:S04]  /*5250*/  STS.U16 [R183+UR12+0x3400], R161 ;  /* 0x003400a1b7007988 */ /* 0x0101e8000800040c */
[----:B------:R1:W4:Y:S01]  /*5260*/  @!P0 LDG.E.U16 R201, desc[UR14][R158.64] ;  /* 0x0000000e9ec98981 */ /* 0x000322000c1e1500 */
[----:B------:R-:W-:Y:S01]  /*5270*/  PRMT R206, RZ, 0x7610, R206 ;  /* 0x00007610ffce7816 */ /* 0x000fe200000000ce */
[----:B-1----:R-:W-:Y:S02]  /*5280*/  IMAD.MOV.U32 R158, RZ, RZ, R166 ;  /* 0x000000ffff9e7224 */ /* 0x002fe400078e00a6 */
[----:B------:R-:W-:-:S02]  /*5290*/  IMAD.MOV.U32 R159, RZ, RZ, R160 ;  /* 0x000000ffff9f7224 */ /* 0x000fc400078e00a0 */
[----:B0-----:R-:W-:Y:S01]  /*52a0*/  IMAD.WIDE R160, R119, 0x2, R158 ;  /* 0x0000000277a07825 */ /* 0x001fe200078e029e */
[----:B------:R0:W-:Y:S04]  /*52b0*/  STS.U16 [R183+UR12+0x3800], R163 ;  /* 0x003800a3b7007988 */ /* 0x0001e8000800040c */
[----:B------:R1:W2:Y:S04]  /*52c0*/  @!P0 LDG.E.U16 R206, desc[UR14][R160.64] ;  /* 0x0000000ea0ce8981 */ /* 0x0002a8000c1e1500 */
[----:B------:R0:W-:Y:S01]  /*52d0*/  STS.U16 [R183+UR12+0x3c00], R107 ;  /* 0x003c006bb7007988 */ /* 0x0001e2000800040c */
[----:B-1----:R-:W-:-:S02]  /*52e0*/  IMAD.MOV.U32 R160, RZ, RZ, R165 ;  /* 0x000000ffffa07224 */ /* 0x002fc400078e00a5 */
[----:B------:R-:W-:Y:S01]  /*52f0*/  IMAD.MOV.U32 R161, RZ, RZ, R162 ;  /* 0x000000ffffa17224 */ /* 0x000fe200078e00a2 */
[----:B------:R-:W-:Y:S01]  /*5300*/  PRMT R165, RZ, 0x7610, R165 ;  /* 0x00007610ffa57816 */ /* 0x000fe200000000a5 */
[----:B0-----:R-:W-:Y:S01]  /*5310*/  IMAD.WIDE R162, R119, 0x2, R160 ;  /* 0x0000000277a27825 */ /* 0x001fe200078e02a0 */
[----:B------:R-:W-:Y:S01]  /*5320*/  LOP3.LUT R107, R183, 0x20, RZ, 0x3c, !PT ;  /* 0x00000020b76b7812 */ /* 0x000fe200078e3cff */
[----:B------:R-:W-:Y:S04]  /*5330*/  STS.U16 [R183+UR12+0x2c00], R168 ;  /* 0x002c00a8b7007988 */ /* 0x000fe8000800040c */
[----:B------:R0:W4:Y:S04]  /*5340*/  @!P0 LDG.E.U16 R165, desc[UR14][R162.64] ;  /* 0x0000000ea2a58981 */ /* 0x000128000c1e1500 */
[----:B------:R1:W-:Y:S01]  /*5350*/  STS.U16 [R107+UR12+0x100], R70 ;  /* 0x000100466b007988 */ /* 0x0003e2000800040c */
[----:B0-----:R-:W-:-:S02]  /*5360*/  IMAD.MOV.U32 R162, RZ, RZ, R8 ;  /* 0x000000ffffa27224 */ /* 0x001fc400078e0008 */
[----:B------:R-:W-:Y:S01]  /*5370*/  IMAD.MOV.U32 R163, RZ, RZ, R3 ;  /* 0x000000ffffa37224 */ /* 0x000fe200078e0003 */
[----:B-1----:R-:W-:Y:S01]  /*5380*/  PRMT R70, RZ, 0x7610, R70 ;  /* 0x00007610ff467816 */ /* 0x002fe20000000046 */
[----:B------:R-:W-:Y:S02]  /*5390*/  IMAD.MOV.U32 R3, RZ, RZ, R2 ;  /* 0x000000ffff037224 */ /* 0x000fe400078e0002 */
[----:B------:R-:W-:Y:S01]  /*53a0*/  IMAD.WIDE R166, R119, 0x2, R162 ;  /* 0x0000000277a67825 */ /* 0x000fe200078e02a2 */
[----:B------:R0:W-:Y:S03]  /*53b0*/  STS.U16 [R107+UR12+0x500], R73 ;  /* 0x000500496b007988 */ /* 0x0001e6000800040c */
[----:B------:R-:W-:Y:S01]  /*53c0*/  IMAD.MOV.U32 R2, RZ, RZ, R6 ;  /* 0x000000ffff027224 */ /* 0x000fe200078e0006 */
[----:B------:R1:W4:Y:S01]  /*53d0*/  @!P0 LDG.E.U16 R70, desc[UR14][R166.64] ;  /* 0x0000000ea6468981 */ /* 0x000322000c1e1500 */
[----:B0-----:R-:W-:-:S02]  /*53e0*/  PRMT R73, RZ, 0x7610, R73 ;  /* 0x00007610ff497816 */ /* 0x001fc40000000049 */
[----:B-1----:R-:W-:-:S05]  /*53f0*/  IMAD.WIDE R166, R119, 0x2, R2 ;  /* 0x0000000277a67825 */ /* 0x002fca00078e0202 */
[----:B------:R0:W4:Y:S02]  /*5400*/  @!P0 LDG.E.U16 R73, desc[UR14][R166.64] ;  /* 0x0000000ea6498981 */ /* 0x000124000c1e1500 */
[----:B0-----:R-:W-:Y:S02]  /*5410*/  IMAD.MOV.U32 R166, RZ, RZ, R4 ;  /* 0x000000ffffa67224 */ /* 0x001fe400078e0004 */
[--C-:B------:R-:W-:Y:S01]  /*5420*/  IMAD.MOV.U32 R167, RZ, RZ, R0.reuse ;  /* 0x000000ffffa77224 */ /* 0x100fe200078e0000 */
[----:B------:R-:W-:Y:S01]  /*5430*/  PRMT R0, RZ, 0x7610, R0 ;  /* 0x00007610ff007816 */ /* 0x000fe20000000000 */
[----:B------:R-:W-:Y:S02]  /*5440*/  IMAD.MOV.U32 R4, RZ, RZ, R14 ;  /* 0x000000ffff047224 */ /* 0x000fe400078e000e */
[C---:B------:R-:W-:Y:S01]  /*5450*/  IMAD.WIDE R168, R119.reuse, 0x2, R166 ;  /* 0x0000000277a87825 */ /* 0x040fe200078e02a6 */
[----:B------:R0:W-:Y:S04]  /*5460*/  STS.U16 [R107+UR12+0x900], R76 ;  /* 0x0009004c6b007988 */ /* 0x0001e8000800040c */
[----:B------:R1:W3:Y:S01]  /*5470*/  @!P0 LDG.E.U16 R0, desc[UR14][R168.64] ;  /* 0x0000000ea8008981 */ /* 0x0002e2000c1e1500 */
[----:B------:R-:W-:Y:S01]  /*5480*/  IMAD.MOV.U32 R14, RZ, RZ, R23 ;  /* 0x000000ffff0e7224 */ /* 0x000fe200078e0017 */
[----:B0-----:R-:W-:Y:S01]  /*5490*/  PRMT R76, RZ, 0x7610, R76 ;  /* 0x00007610ff4c7816 */ /* 0x001fe2000000004c */
[C---:B-1----:R-:W-:Y:S01]  /*54a0*/  IMAD.WIDE R168, R119.reuse, 0x2, R4 ;  /* 0x0000000277a87825 */ /* 0x042fe200078e0204 */
[----:B------:R0:W-:Y:S04]  /*54b0*/  STS.U16 [R107+UR12+0xd00], R79 ;  /* 0x000d004f6b007988 */ /* 0x0001e8000800040c */
[----:B------:R1:W4:Y:S01]  /*54c0*/  @!P0 LDG.E.U16 R76, desc[UR14][R168.64] ;  /* 0x0000000ea84c8981 */ /* 0x000322000c1e1500 */
[----:B------:R-:W-:Y:S01]  /*54d0*/  IMAD.MOV.U32 R23, RZ, RZ, R13 ;  /* 0x000000ffff177224 */ /* 0x000fe200078e000d */
[----:B0-----:R-:W-:Y:S01]  /*54e0*/  PRMT R79, RZ, 0x7610, R79 ;  /* 0x00007610ff4f7816 */ /* 0x001fe2000000004f */
[----:B-1----:R-:W-:Y:S01]  /*54f0*/  IMAD.WIDE R168, R119, 0x2, R14 ;  /* 0x0000000277a87825 */ /* 0x002fe200078e020e */
[----:B------:R0:W-:Y:S04]  /*5500*/  STS.U16 [R107+UR12+0x1100], R82 ;  /* 0x001100526b007988 */ /* 0x0001e8000800040c */
[----:B------:R1:W4:Y:S01]  /*5510*/  @!P0 LDG.E.U16 R79, desc[UR14][R168.64] ;  /* 0x0000000ea84f8981 */ /* 0x000322000c1e1500 */
[----:B------:R-:W-:-:S02]  /*5520*/  IMAD.MOV.U32 R13, RZ, RZ, R12 ;  /* 0x000000ffff0d7224 */ /* 0x000fc400078e000c */
[----:B------:R-:W-:Y:S01]  /*5530*/  IMAD.MOV.U32 R12, RZ, RZ, R20 ;  /* 0x000000ffff0c7224 */ /* 0x000fe200078e0014 */
[----:B0-----:R-:W-:Y:S01]  /*5540*/  PRMT R82, RZ, 0x7610, R82 ;  /* 0x00007610ff527816 */ /* 0x001fe20000000052 */
[----:B-1----:R-:W-:Y:S01]  /*5550*/  IMAD.WIDE R168, R119, 0x2, R22 ;  /* 0x0000000277a87825 */ /* 0x002fe200078e0216 */
[----:B------:R-:W-:-:S04]  /*5560*/  PRMT R20, RZ, 0x7610, R20 ;  /* 0x00007610ff147816 */ /* 0x000fc80000000014 */
[----:B------:R0:W4:Y:S01]  /*5570*/  @!P0 LDG.E.U16 R82, desc[UR14][R168.64] ;  /* 0x0000000ea8528981 */ /* 0x000122000c1e1500 */
[----:B------:R-:W-:Y:S02]  /*5580*/  IMAD.MOV.U32 R8, RZ, RZ, R17 ;  /* 0x000000ffff087224 */ /* 0x000fe400078e0011 */
[----:B0-----:R-:W-:-:S05]  /*5590*/  IMAD.WIDE R168, R119, 0x2, R12 ;  /* 0x0000000277a87825 */ /* 0x001fca00078e020c */
[----:B------:R0:W4:Y:S01]  /*55a0*/  @!P0 LDG.E.U16 R20, desc[UR14][R168.64] ;  /* 0x0000000ea8148981 */ /* 0x000122000c1e1500 */
[----:B------:R-:W-:-:S03]  /*55b0*/  IMAD.MOV.U32 R17, RZ, RZ, R7 ;  /* 0x000000ffff117224 */ /* 0x000fc600078e0007 */
[----:B------:R1:W-:Y:S01]  /*55c0*/  STS.U16 [R107+UR12+0x1900], R88 ;  /* 0x001900586b007988 */ /* 0x0003e2000800040c */
[----:B0-----:R-:W-:Y:S02]  /*55d0*/  IMAD.MOV.U32 R169, RZ, RZ, R11 ;  /* 0x000000ffffa97224 */ /* 0x001fe400078e000b */
[----:B------:R-:W-:Y:S02]  /*55e0*/  IMAD.MOV.U32 R11, RZ, RZ, R10 ;  /* 0x000000ffff0b7224 */ /* 0x000fe400078e000a */
[----:B------:R-:W-:Y:S01]  /*55f0*/  IMAD.MOV.U32 R10, RZ, RZ, R18 ;  /* 0x000000ffff0a7224 */ /* 0x000fe200078e0012 */
[----:B-1----:R-:W-:Y:S01]  /*5600*/  PRMT R88, RZ, 0x7610, R88 ;  /* 0x00007610ff587816 */ /* 0x002fe20000000058 */
[----:B------:R-:W-:Y:S01]  /*5610*/  IMAD.MOV.U32 R168, RZ, RZ, R19 ;  /* 0x000000ffffa87224 */ /* 0x000fe200078e0013 */
[----:B------:R0:W-:Y:S01]  /*5620*/  STS.U16 [R107+UR12+0x2100], R94 ;  /* 0x0021005e6b007988 */ /* 0x0001e2000800040c */
[----:B------:R-:W-:-:S04]  /*5630*/  IMAD.WIDE R18, R119, 0x2, R10 ;  /* 0x0000000277127825 */ /* 0x000fc800078e020a */
[----:B------:R-:W-:Y:S01]  /*5640*/  IMAD.WIDE R6, R119, 0x2, R16 ;  /* 0x0000000277067825 */ /* 0x000fe200078e0210 */
[----:B------:R1:W-:Y:S01]  /*5650*/  STS.U16 [R107+UR12+0x1d00], R91 ;  /* 0x001d005b6b007988 */ /* 0x0003e2000800040c */
[----:B0-----:R-:W-:-:S03]  /*5660*/  PRMT R94, RZ, 0x7610, R94 ;  /* 0x00007610ff5e7816 */ /* 0x001fc6000000005e */
[----:B------:R0:W4:Y:S01]  /*5670*/  @!P0 LDG.E.U16 R88, desc[UR14][R18.64] ;  /* 0x0000000e12588981 */ /* 0x000122000c1e1500 */
[----:B-1----:R-:W-:-:S03]  /*5680*/  PRMT R91, RZ, 0x7610, R91 ;  /* 0x00007610ff5b7816 */ /* 0x002fc6000000005b */
[----:B------:R1:W4:Y:S01]  /*5690*/  @!P0 LDG.E.U16 R94, desc[UR14][R6.64] ;  /* 0x0000000e065e8981 */ /* 0x000322000c1e1500 */
[----:B0-----:R-:W-:-:S03]  /*56a0*/  IMAD.WIDE R18, R119, 0x2, R8 ;  /* 0x0000000277127825 */ /* 0x001fc600078e0208 */
[----:B------:R0:W-:Y:S01]  /*56b0*/  STS.U16 [R107+UR12+0x1500], R85 ;  /* 0x001500556b007988 */ /* 0x0001e2000800040c */
[----:B------:R-:W-:-:S03]  /*56c0*/  IMAD.WIDE R170, R119, 0x2, R168 ;  /* 0x0000000277aa7825 */ /* 0x000fc600078e02a8 */
[----:B------:R0:W4:Y:S01]  /*56d0*/  @!P0 LDG.E.U16 R91, desc[UR14][R18.64] ;  /* 0x0000000e125b8981 */ /* 0x000122000c1e1500 */
[----:B-1----:R-:W-:Y:S02]  /*56e0*/  IMAD.MOV.U32 R6, RZ, RZ, R56 ;  /* 0x000000ffff067224 */ /* 0x002fe400078e0038 */
[----:B------:R-:W-:Y:S01]  /*56f0*/  IMAD.MOV.U32 R7, RZ, RZ, R21 ;  /* 0x000000ffff077224 */ /* 0x000fe200078e0015 */
[----:B0-----:R-:W-:Y:S02]  /*5700*/  PRMT R85, RZ, 0x7610, R85 ;  /* 0x00007610ff557816 */ /* 0x001fe40000000055 */
[----:B------:R-:W-:Y:S01]  /*5710*/  PRMT R21, RZ, 0x7610, R21 ;  /* 0x00007610ff157816 */ /* 0x000fe20000000015 */
[----:B------:R-:W-:-:S03]  /*5720*/  IMAD.WIDE R18, R119, 0x2, R6 ;  /* 0x0000000277127825 */ /* 0x000fc600078e0206 */
[----:B------:R0:W4:Y:S04]  /*5730*/  @!P0 LDG.E.U16 R85, desc[UR14][R170.64] ;  /* 0x0000000eaa558981 */ /* 0x000128000c1e1500 */
[----:B------:R1:W4:Y:S01]  /*5740*/  @!P0 LDG.E.U16 R21, desc[UR14][R18.64] ;  /* 0x0000000e12158981 */ /* 0x000322000c1e1500 */
[----:B0-----:R-:W0:Y:S01]  /*5750*/  S2R R171, SR_TID.X ;  /* 0x0000000000ab7919 */ /* 0x001e220000002100 */
[C---:B-1----:R-:W-:Y:S02]  /*5760*/  LOP3.LUT R18, R183.reuse, 0x40, RZ, 0x3c, !PT ;  /* 0x00000040b7127812 */ /* 0x042fe400078e3cff */
[----:B------:R-:W-:Y:S01]  /*5770*/  LOP3.LUT R183, R183, 0x60, RZ, 0x3c, !PT ;  /* 0x00000060b7b77812 */ /* 0x000fe200078e3cff */
[----:B------:R-:W-:Y:S04]  /*5780*/  STS.U16 [R107+UR12+0x2500], R97 ;  /* 0x002500616b007988 */ /* 0x000fe8000800040c */
[----:B------:R-:W-:Y:S04]  /*5790*/  STS.U16 [R107+UR12+0x2900], R100 ;  /* 0x002900646b007988 */ /* 0x000fe8000800040c */
[----:B------:R-:W-:Y:S01]  /*57a0*/  STS.U16 [R107+UR12+0x2d00], R103 ;  /* 0x002d00676b007988 */ /* 0x000fe2000800040c */
[C---:B0-----:R-:W-:Y:S01]  /*57b0*/  LOP3.LUT P0, RZ, R171.reuse, 0x80, RZ, 0xc0, !PT ;  /* 0x00000080abff7812 */ /* 0x041fe2000780c0ff */
[----:B------:R-:W-:-:S03]  /*57c0*/  IMAD.SHL.U32 R56, R171, 0x2, RZ ;  /* 0x00000002ab387824 */ /* 0x000fc600078e00ff */
[----:B------:R-:W-:-:S04]  /*57d0*/  SEL R19, RZ, 0x90, !P0 ;  /* 0x00000090ff137807 */ /* 0x000fc80004000000 */
[----:B------:R-:W-:Y:S02]  /*57e0*/  LOP3.LUT R56, R19, 0x7e, R56, 0x78, !PT ;  /* 0x0000007e13387812 */ /* 0x000fe400078e7838 */
[----:B------:R-:W-:Y:S01]  /*57f0*/  LOP3.LUT R19, R171, 0x40, RZ, 0xc0, !PT ;  /* 0x00000040ab137812 */ /* 0x000fe200078ec0ff */
[----:B------:R-:W-:Y:S04]  /*5800*/  STS.U16 [R107+UR12+0x3100], R106 ;  /* 0x0031006a6b007988 */ /* 0x000fe8000800040c */
[----:B------:R-:W-:Y:S01]  /*5810*/  IMAD R19, R19, 0x80, R56 ;  /* 0x0000008013137824 */ /* 0x000fe200078e0238 */
[----:B------:R-:W-:Y:S04]  /*5820*/  STS.U16 [R107+UR12+0x3500], R110 ;  /* 0x0035006e6b007988 */ /* 0x000fe8000800040c */
        /* <DEDUP_REMOVED lines=17> */
[----:B------:R0:W-:Y:S04]  /*5940*/  STS.U16 [R18+UR12+0x3e00], R117 ;  /* 0x003e007512007988 */ /* 0x0001e8000800040c */
[----:B------:R-:W-:Y:S04]  /*5950*/  STS.U16 [R183+UR12+0x300], R72 ;  /* 0x00030048b7007988 */ /* 0x000fe8000800040c */
[----:B------:R-:W-:Y:S01]  /*5960*/  STS.U16 [R183+UR12+0x700], R75 ;  /* 0x0007004bb7007988 */ /* 0x000fe2000800040c */
[----:B0-----:R-:W-:-:S03]  /*5970*/  LOP3.LUT R18, R19, 0x20, RZ, 0x3c, !PT ;  /* 0x0000002013127812 */ /* 0x001fc600078e3cff */
        /* <DEDUP_REMOVED lines=14> */
[----:B---3--:R0:W-:Y:S04]  /*5a60*/  STS.U16 [R19+UR12+0x8c00], R0 ;  /* 0x008c000013007988 */ /* 0x0081e8000800040c */
[----:B------:R-:W-:Y:S04]  /*5a70*/  STS.U16 [R19+UR12+0x8800], R182 ;  /* 0x008800b613007988 */ /* 0x000fe8000800040c */
[----:B------:R-:W-:Y:S01]  /*5a80*/  STS.U16 [R19+UR12+0x8400], R177 ;  /* 0x008400b113007988 */ /* 0x000fe2000800040c */
[----:B0-----:R-:W-:-:S03]  /*5a90*/  LOP3.LUT R0, R19, 0x40, RZ, 0x3c, !PT ;  /* 0x0000004013007812 */ /* 0x001fc600078e3cff */
[----:B-----5:R-:W-:Y:S04]  /*5aa0*/  STS.U16 [R19+UR12+0x8000], R173 ;  /* 0x008000ad13007988 */ /* 0x020fe8000800040c */
[----:B------:R-:W-:Y:S04]  /*5ab0*/  STS.U16 [R19+UR12+0x9c00], R193 ;  /* 0x009c00c113007988 */ /* 0x000fe8000800040c */
[----:B--2---:R-:W-:Y:S04]  /*5ac0*/  STS.U16 [R19+UR12+0x9000], R206 ;  /* 0x009000ce13007988 */ /* 0x004fe8000800040c */
[----:B----4-:R-:W-:Y:S04]  /*5ad0*/  STS.U16 [R19+UR12+0x9800], R20 ;  /* 0x0098001413007988 */ /* 0x010fe8000800040c */
[----:B------:R0:W-:Y:S04]  /*5ae0*/  STS.U16 [R19+UR12+0x9400], R94 ;  /* 0x0094005e13007988 */ /* 0x0001e8000800040c */
        /* <DEDUP_REMOVED lines=15> */
[----:B------:R-:W-:Y:S01]  /*5be0*/  USHF.L.U32 UR4, UR13, 0x8, URZ ;  /* 0x000000080d047899 */ /* 0x000fe2000800063f */
[----:B0-----:R-:W0:Y:S02]  /*5bf0*/  LDC R70, c[0x0][0x23c] ;  /* 0x00008f00ff467b82 */ /* 0x001e240000000800 */
[----:B------:R-:W-:Y:S04]  /*5c00*/  STS.U16 [R0+UR12+0x9a00], R79 ;  /* 0x009a004f00007988 */ /* 0x000fe8000800040c */
[----:B------:R1:W-:Y:S04]  /*5c10*/  STS.U16 [R0+UR12+0x9e00], R172 ;  /* 0x009e00ac00007988 */ /* 0x0003e8000800040c */
[----:B------:R-:W-:Y:S04]  /*5c20*/  STS.U16 [R19+UR12+0x8300], R176 ;  /* 0x008300b013007988 */ /* 0x000fe8000800040c */
[----:B------:R-:W-:Y:S01]  /*5c30*/  STS.U16 [R19+UR12+0x8700], R184 ;  /* 0x008700b813007988 */ /* 0x000fe2000800040c */
[----:B------:R-:W-:Y:S01]  /*5c40*/  ULOP3.LUT UR4, UR4, 0x400, URZ, 0xc0, !UPT ;  /* 0x0000040004047892 */ /* 0x000fe2000f8ec03f */
[----:B-1----:R-:W1:Y:S02]  /*5c50*/  LDC R0, c[0x0][0x238] ;  /* 0x00008e00ff007b82 */ /* 0x002e640000000800 */
[----:B------:R-:W-:Y:S04]  /*5c60*/  STS.U16 [R19+UR12+0x8b00], R164 ;  /* 0x008b00a413007988 */ /* 0x000fe8000800040c */
[----:B------:R-:W-:Y:S04]  /*5c70*/  STS.U16 [R19+UR12+0x8f00], R165 ;  /* 0x008f00a513007988 */ /* 0x000fe8000800040c */
[----:B------:R-:W-:Y:S04]  /*5c80*/  STS.U16 [R19+UR12+0x9300], R76 ;  /* 0x0093004c13007988 */ /* 0x000fe8000800040c */
[----:B------:R-:W-:Y:S04]  /*5c90*/  STS.U16 [R19+UR12+0x9700], R85 ;  /* 0x0097005513007988 */ /* 0x000fe8000800040c */
[----:B------:R-:W-:Y:S04]  /*5ca0*/  STS.U16 [R19+UR12+0x9b00], R195 ;  /* 0x009b00c313007988 */ /* 0x000fe8000800040c */
[----:B------:R2:W-:Y:S01]  /*5cb0*/  STS.U16 [R19+UR12+0x9f00], R21 ;  /* 0x009f001513007988 */ /* 0x0005e2000800040c */
[----:B------:R3:W-:Y:S06]  /*5cc0*/  MEMBAR.ALL.CTA ;  /* 0x0000000000007992 */ /* 0x0007ec0000008000 */
[----:B---3--:R-:W3:Y:S01]  /*5cd0*/  FENCE.VIEW.ASYNC.S ;  /* 0x00000000000073c6 */ /* 0x008ee20000000000 */
[----:B------:R-:W-:Y:S01]  /*5ce0*/  ULEA.HI UR4, UR12, UR4, URZ, 0x1c ;  /* 0x000000040c047291 */ /* 0x000fe2000f8fe03f */
[----:B---3--:R-:W-:Y:S03]  /*5cf0*/  BAR.SYNC.DEFER_BLOCKING 0x0 ;  /* 0x0000000000007b1d */ /* 0x008fe60000010000 */
[----:B------:R-:W-:-:S03]  /*5d00*/  ULOP3.LUT UR16, UR4, 0x3fff, URZ, 0xc0, !UPT ;  /* 0x00003fff04107892 */ /* 0x000fc6000f8ec03f */
[----:B------:R-:W-:Y:S01]  /*5d10*/  UMOV UR19, 0x40000040 ;  /* 0x4000004000137882 */ /* 0x000fe20000000000 */
[----:B------:R-:W-:Y:S01]  /*5d20*/  UMOV UR17, 0x40000040 ;  /* 0x4000004000117882 */ /* 0x000fe20000000000 */
[----:B------:R-:W-:-:S06]  /*5d30*/  WARPGROUP.ARRIVE ;  /* 0x00000000000079c5 */ /* 0x000fcc0000000000 */
[----:B------:R-:W-:Y:S01]  /*5d40*/  HGMMA.64x64x16.F32 R24, gdesc[UR16].tnspA, R24 ;  /* 0x20e00000101879f0 */ /* 0x000fe20008700818 */
[----:B------:R-:W-:Y:S01]  /*5d50*/  UIADD3 UR16, UP0, UR16, 0x80, URZ ;  /* 0x0000008010107890 */ /* 0x000fe2000ff1e03f */
[----:B------:R-:W-:-:S03]  /*5d60*/  UMOV UR4, URZ ;  /* 0x0000003f00047c82 */ /* 0x000fc60008000000 */
[----:B------:R-:W-:-:S03]  /*5d70*/  UIADD3.X UR5, UR4, 0x40000040, URZ, UP0, !UPT ;  /* 0x4000004004057890 */ /* 0x000fc600087fe43f */
[----:B------:R-:W-:-:S06]  /*5d80*/  UMOV UR4, UR16 ;  /* 0x0000001000047c82 */ /* 0x000fcc0008000000 */
[----:B------:R-:W-:Y:S01]  /*5d90*/  HGMMA.64x64x16.F32 R24, gdesc[UR4].tnspA, R24 ;  /* 0x20e00000041879f0 */ /* 0x000fe20008700818 */
[----:B------:R-:W-:Y:S02]  /*5da0*/  UIADD3.64 UR20, UR4, 0x80, URZ ;  /* 0x0000008004147897 */ /* 0x000fe4000fffe03f */
[----:B------:R-:W-:-:S07]  /*5db0*/  UIADD3.64 UR24, UR4, 0x100, URZ ;  /* 0x0000010004187897 */ /* 0x000fce000fffe03f */
[----:B------:R-:W-:Y:S01]  /*5dc0*/  HGMMA.64x64x16.F32 R24, gdesc[UR20].tnspA, R24 ;  /* 0x20e00000141879f0 */ /* 0x000fe20008700818 */
[----:B------:R-:W-:-:S03]  /*5dd0*/  UIADD3.64 UR28, UR4, 0x180, URZ ;  /* 0x00000180041c7897 */ /* 0x000fc6000fffe03f */
[----:B------:R-:W-:Y:S01]  /*5de0*/  HGMMA.64x64x16.F32 R24, gdesc[UR24].tnspA, R24 ;  /* 0x20e00000181879f0 */ /* 0x000fe20008700818 */
[----:B------:R-:W-:-:S05]  /*5df0*/  UIADD3.64 UR32, UR4, 0x200, URZ ;  /* 0x0000020004207897 */ /* 0x000fca000fffe03f */
[----:B------:R-:W-:Y:S01]  /*5e00*/  HGMMA.64x64x16.F32 R24, gdesc[UR28].tnspA, R24 ;  /* 0x20e000001c1879f0 */ /* 0x000fe20008700818 */
[----:B------:R-:W-:-:S03]  /*5e10*/  UIADD3.64 UR36, UR4, 0x280, URZ ;  /* 0x0000028004247897 */ /* 0x000fc6000fffe03f */
[----:B------:R-:W-:Y:S01]  /*5e20*/  HGMMA.64x64x16.F32 R24, gdesc[UR32].tnspA, R24 ;  /* 0x20e00000201879f0 */ /* 0x000fe20008700818 */
[----:B------:R-:W-:-:S05]  /*5e30*/  UIADD3.64 UR8, UR4, 0x300, URZ ;  /* 0x0000030004087897 */ /* 0x000fca000fffe03f */
[----:B------:R-:W-:Y:S01]  /*5e40*/  HGMMA.64x64x16.F32 R24, gdesc[UR36].tnspA, R24 ;  /* 0x20e00000241879f0 */ /* 0x000fe20008700818 */
[----:B------:R-:W-:-:S05]  /*5e50*/  VIADD R69, R69, 0xffffffff ;  /* 0xffffffff45457836 */ /* 0x000fca0000000000 */
[----:B------:R-:W-:Y:S01]  /*5e60*/  ISETP.NE.U32.AND P0, PT, R69, RZ, PT ;  /* 0x000000ff4500720c */ /* 0x000fe20003f05070 */
[----:B0-----:R-:W-:Y:S01]  /*5e70*/  IMAD.SHL.U32 R70, R70, 0x80, RZ ;  /* 0x0000008046467824 */ /* 0x001fe200078e00ff */
[----:B------:R-:W-:Y:S03]  /*5e80*/  HGMMA.64x64x16.F32 R24, gdesc[UR8].tnspA, R24, gsb0 ;  /* 0x20e00000081879f0 */ /* 0x000fe60008000818 */
[----:B--2---:R-:W-:Y:S01]  /*5e90*/  IMAD.WIDE R20, R70, 0x2, R6 ;  /* 0x0000000246147825 */ /* 0x004fe200078e0206 */
[----:B------:R-:W-:-:S03]  /*5ea0*/  UIADD3 UR40, UR40, -0x80, URZ ;  /* 0xffffff8028287890 */ /* 0x000fc6000fffe03f */
[----:B------:R-:W-:-:S04]  /*5eb0*/  IMAD.WIDE R14, R70, 0x2, R14 ;  /* 0x00000002460e7825 */ /* 0x000fc800078e020e */
[----:B-1----:R-:W-:Y:S02]  /*5ec0*/  IMAD.SHL.U32 R0, R0, 0x80, RZ ;  /* 0x0000008000007824 */ /* 0x002fe400078e00ff */
[----:B------:R-:W-:-:S04]  /*5ed0*/  IMAD.WIDE R146, R70, 0x2, R146 ;  /* 0x0000000246927825 */ /* 0x000fc800078e0292 */
        /* <DEDUP_REMOVED lines=15> */
[----:B------:R-:W-:Y:S01]  /*5fd0*/  IMAD.WIDE R94, R70, 0x2, R2 ;  /* 0x00000002465e7825 */ /* 0x000fe200078e0202 */
[----:B------:R-:W-:-:S03]  /*5fe0*/  WARPGROUP.DEPBAR.LE gsb0, 0x0 ;  /* 0x00008000000079c5 */ /* 0x000fc60000010000 */
        /* <DEDUP_REMOVED lines=13> */
[----:B------:R-:W-:Y:S02]  /*60c0*/  IMAD.MOV.U32 R56, RZ, RZ, R20 ;  /* 0x000000ffff387224 */ /* 0x000fe400078e0014 */
[----:B------:R-:W-:Y:S02]  /*60d0*/  IMAD.MOV.U32 R23, RZ, RZ, R14 ;  /* 0x000000ffff177224 */ /* 0x000fe400078e000e */
[----:B------:R-:W-:-:S04]  /*60e0*/  IMAD.WIDE R120, R0, 0x2, R120 ;  /* 0x0000000200787825 */ /* 0x000fc800078e0278 */
[----:B------:R-:W-:Y:S02]  /*60f0*/  IMAD.MOV.U32 R149, RZ, RZ, R146 ;  /* 0x000000ffff957224 */ /* 0x000fe400078e0092 */
[----:B------:R-:W-:Y:S02]  /*6100*/  IMAD.MOV.U32 R20, RZ, RZ, R18 ;  /* 0x000000ffff147224 */ /* 0x000fe400078e0012 */
[----:B------:R-:W-:Y:S02]  /*6110*/  IMAD.MOV.U32 R12, RZ, RZ, R19 ;  /* 0x000000ffff0c7224 */ /* 0x000fe400078e0013 */
[----:B------:R-:W-:Y:S02]  /*6120*/  IMAD.MOV.U32 R17, RZ, RZ, R8 ;  /* 0x000000ffff117224 */ /* 0x000fe400078e0008 */
[----:B------:R-:W-:Y:S02]  /*6130*/  IMAD.MOV.U32 R16, RZ, RZ, R6 ;  /* 0x000000ffff107224 */ /* 0x000fe400078e0006 */
[----:B------:R-:W-:-:S02]  /*6140*/  IMAD.MOV.U32 R14, RZ, RZ, R4 ;  /* 0x000000ffff0e7224 */ /* 0x000fc400078e0004 */
        /* <DEDUP_REMOVED lines=50> */
[----:B------:R-:W-:Y:S01]  /*6470*/  IMAD.MOV.U32 R146, RZ, RZ, R71 ;  /* 0x000000ffff927224 */ /* 0x000fe200078e0047 */
[----:B------:R-:W-:Y:S06]  /*6480*/  @P0 BRA `(.L_x_1) ;  /* 0xffffffcc002c0947 */ /* 0x000fec000383ffff */
[----:B------:R-:W-:Y:S02]  /*6490*/  F2FP.F16.F32.PACK_AB R51, R55, R51 ;  /* 0x000000333733723e */ /* 0x000fe400000000ff */
[----:B------:R-:W-:Y:S02]  /*64a0*/  F2FP.F16.F32.PACK_AB R50, R54, R50 ;  /* 0x000000323632723e */ /* 0x000fe400000000ff */
[----:B------:R-:W-:Y:S02]  /*64b0*/  F2FP.F16.F32.PACK_AB R49, R53, R49 ;  /* 0x000000313531723e */ /* 0x000fe400000000ff */
[----:B------:R-:W-:Y:S02]  /*64c0*/  F2FP.F16.F32.PACK_AB R48, R52, R48 ;  /* 0x000000303430723e */ /* 0x000fe400000000ff */
[----:B------:R-:W-:Y:S02]  /*64d0*/  F2FP.F16.F32.PACK_AB R43, R47, R43 ;  /* 0x0000002b2f2b723e */ /* 0x000fe400000000ff */
[----:B------:R-:W-:-:S02]  /*64e0*/  F2FP.F16.F32.PACK_AB R42, R46, R42 ;  /* 0x0000002a2e2a723e */ /* 0x000fc400000000ff */
        /* <DEDUP_REMOVED lines=9> */
[----:B------:R-:W-:-:S07]  /*6580*/  F2FP.F16.F32.PACK_AB R24, R28, R24 ;  /* 0x000000181c18723e */ /* 0x000fce00000000ff */
.L_x_0:
[----:B------:R-:W0:Y:S01]  /*6590*/  S2R R3, SR_TID.X ;  /* 0x0000000000037919 */ /* 0x000e220000002100 */
[----:B------:R-:W-:Y:S01]  /*65a0*/  ULDC.64 UR6, c[0x0][0x228] ;  /* 0x00008a0000067ab9 */ /* 0x000fe20000000a00 */
[----:B------:R-:W-:Y:S01]  /*65b0*/  ULDC UR4, c[0x0][0x244] ;  /* 0x0000910000047ab9 */ /* 0x000fe20000000800 */
[----:B------:R-:W-:Y:S01]  /*65c0*/  BAR.SYNC.DEFER_BLOCKING 0x0 ;  /* 0x0000000000007b1d */ /* 0x000fe20000010000 */
[C---:B------:R-:W-:Y:S01]  /*65d0*/  ISETP.GE.AND P0, PT, R217.reuse, UR6, PT ;  /* 0x00000006d9007c0c */ /* 0x040fe2000bf06270 */
[----:B------:R-:W-:-:S03]  /*65e0*/  IMAD R217, R217, UR4, RZ ;  /* 0x00000004d9d97c24 */ /* 0x000fc6000f8e02ff */
[C---:B------:R-:W-:Y:S01]  /*65f0*/  ISETP.LT.AND P1, PT, R216.reuse, UR7, !P0 ;  /* 0x00000007d8007c0c */ /* 0x040fe2000c721270 */
[----:B------:R-:W-:Y:S01]  /*6600*/  ULDC UR6, c[0x0][0x248] ;  /* 0x0000920000067ab9 */ /* 0x000fe20000000800 */
[----:B------:R-:W-:Y:S01]  /*6610*/  ULDC.64 UR4, c[0x0][0x220] ;  /* 0x0000880000047ab9 */ /* 0x000fe20000000a00 */
[----:B------:R-:W-:Y:S01]  /*6620*/  IMAD R216, R216, UR6, RZ ;  /* 0x00000006d8d87c24 */ /* 0x000fe2000f8e02ff */
[----:B------:R-:W-:Y:S02]  /*6630*/  LEA R23, P2, R217, UR4, 0x1 ;  /* 0x00000004d9177c11 */ /* 0x000fe4000f8408ff */
[C---:B------:R-:W-:Y:S01]  /*6640*/  ISETP.LT.AND P4, PT, R215.reuse, UR7, !P0 ;  /* 0x00000007d7007c0c */ /* 0x040fe2000c781270 */
[----:B------:R-:W-:Y:S01]  /*6650*/  IMAD R215, R215, UR6, RZ ;  /* 0x00000006d7d77c24 */ /* 0x000fe2000f8e02ff */
[----:B------:R-:W-:-:S04]  /*6660*/  LEA.HI.X.SX32 R217, R217, UR5, 0x1, P2 ;  /* 0x00000005d9d97c11 */ /* 0x000fc800090f0eff */
[----:B------:R-:W-:-:S04]  /*6670*/  LEA R16, P3, R215, R23, 0x1 ;  /* 0x00000017d7107211 */ /* 0x000fc800078608ff */
[----:B------:R-:W-:Y:S02]  /*6680*/  LEA.HI.X.SX32 R17, R215, R217, 0x1, P3 ;  /* 0x000000d9d7117211 */ /* 0x000fe400018f0eff */
[C---:B------:R-:W-:Y:S01]  /*6690*/  ISETP.LT.AND P3, PT, R213.reuse, UR7, !P0 ;  /* 0x00000007d5007c0c */ /* 0x040fe2000c761270 */
[----:B------:R-:W-:Y:S02]  /*66a0*/  IMAD R213, R213, UR6, RZ ;  /* 0x00000006d5d57c24 */ /* 0x000fe4000f8e02ff */
[C---:B0-----:R-:W-:Y:S02]  /*66b0*/  IMAD.SHL.U32 R2, R3.reuse, 0x100, RZ ;  /* 0x0000010003027824 */ /* 0x041fe400078e00ff */
[C---:B------:R-:W-:Y:S02]  /*66c0*/  IMAD.SHL.U32 R0, R3.reuse, 0x10, RZ ;  /* 0x0000001003007824 */ /* 0x040fe400078e00ff */
[----:B------:R-:W-:Y:S01]  /*66d0*/  IMAD.SHL.U32 R3, R3, 0x8, RZ ;  /* 0x0000000803037824 */ /* 0x000fe200078e00ff */
[----:B------:R-:W-:-:S02]  /*66e0*/  LOP3.LUT R5, R2, 0x800, RZ, 0xc0, !PT ;  /* 0x0000080002057812 */ /* 0x000fc400078ec0ff */
[C---:B------:R-:W-:Y:S02]  /*66f0*/  LOP3.LUT R2, R0.reuse, 0x70, RZ, 0xc0, !PT ;  /* 0x0000007000027812 */ /* 0x040fe400078ec0ff */
[----:B------:R-:W-:Y:S02]  /*6700*/  LOP3.LUT R3, R3, 0x780, RZ, 0xc0, !PT ;  /* 0x0000078003037812 */ /* 0x000fe400078ec0ff */
[----:B------:R-:W-:Y:S02]  /*6710*/  IADD3 R2, R5, UR12, R2 ;  /* 0x0000000c05027c10 */ /* 0x000fe4000fffe002 */
[----:B------:R-:W-:-:S03]  /*6720*/  LOP3.LUT R0, R0, 0xff0, RZ, 0xc0, !PT ;  /* 0x00000ff000007812 */ /* 0x000fc600078ec0ff */
[----:B------:R-:W-:Y:S01]  /*6730*/  IMAD.IADD R20, R3, 0x1, R2 ;  /* 0x0000000103147824 */ /* 0x000fe200078e0202 */
[----:B------:R-:W-:-:S04]  /*6740*/  LEA R2, P2, R216, R23, 0x1 ;  /* 0x00000017d8027211 */ /* 0x000fc800078408ff */
[----:B------:R-:W-:Y:S01]  /*6750*/  STSM.16.M88.4 [R20], R24 ;  /* 0x0000001814007844 */ /* 0x000fe20000000200 */
[----:B------:R-:W-:Y:S01]  /*6760*/  LEA.HI.X.SX32 R3, R216, R217, 0x1, P2 ;  /* 0x000000d9d8037211 */ /* 0x000fe200010f0eff */
[----:B------:R-:W-:Y:S01]  /*6770*/  BAR.SYNC.DEFER_BLOCKING 0x0 ;  /* 0x0000000000007b1d */ /* 0x000fe20000010000 */
[C---:B------:R-:W-:Y:S01]  /*6780*/  ISETP.LT.AND P2, PT, R214.reuse, UR7, !P0 ;  /* 0x00000007d6007c0c */ /* 0x040fe2000c741270 */
[----:B------:R-:W-:-:S04]  /*6790*/  IMAD R214, R214, UR6, RZ ;  /* 0x00000006d6d67c24 */ /* 0x000fc8000f8e02ff */
[----:B------:R-:W0:Y:S02]  /*67a0*/  LDS.128 R12, [R0+UR12] ;  /* 0x0000000c000c7984 */ /* 0x000e240008000c00 */
[----:B------:R-:W-:Y:S06]  /*67b0*/  BAR.SYNC.DEFER_BLOCKING 0x0 ;  /* 0x0000000000007b1d */ /* 0x000fec0000010000 */
[----:B------:R-:W-:Y:S02]  /*67c0*/  STSM.16.M88.4 [R20], R32 ;  /* 0x0000002014007844 */ /* 0x000fe40000000200 */
[----:B------:R-:W-:Y:S06]  /*67d0*/  BAR.SYNC.DEFER_BLOCKING 0x0 ;  /* 0x0000000000007b1d */ /* 0x000fec0000010000 */
[----:B------:R-:W1:Y:S02]  /*67e0*/  LDS.128 R8, [R0+UR12] ;  /* 0x0000000c00087984 */ /* 0x000e640008000c00 */
[----:B------:R-:W-:Y:S06]  /*67f0*/  BAR.SYNC.DEFER_BLOCKING 0x0 ;  /* 0x0000000000007b1d */ /* 0x000fec0000010000 */
[----:B------:R-:W-:Y:S02]  /*6800*/  STSM.16.M88.4 [R20], R40 ;  /* 0x0000002814007844 */ /* 0x000fe40000000200 */
[----:B------:R-:W-:Y:S06]  /*6810*/  BAR.SYNC.DEFER_BLOCKING 0x0 ;  /* 0x0000000000007b1d */ /* 0x000fec0000010000 */
[----:B------:R-:W2:Y:S02]  /*6820*/  LDS.128 R4, [R0+UR12] ;  /* 0x0000000c00047984 */ /* 0x000ea40008000c00 */
[----:B------:R-:W-:Y:S06]  /*6830*/  BAR.SYNC.DEFER_BLOCKING 0x0 ;  /* 0x0000000000007b1d */ /* 0x000fec0000010000 */
[----:B------:R3:W-:Y:S02]  /*6840*/  STSM.16.M88.4 [R20], R48 ;  /* 0x0000003014007844 */ /* 0x0007e40000000200 */
[----:B------:R-:W-:Y:S01]  /*6850*/  BAR.SYNC.DEFER_BLOCKING 0x0 ;  /* 0x0000000000007b1d */ /* 0x000fe20000010000 */
[----:B---3--:R-:W-:-:S04]  /*6860*/  LEA R20, P5, R213, R23, 0x1 ;  /* 0x00000017d5147211 */ /* 0x008fc800078a08ff */
[----:B------:R-:W-:Y:S01]  /*6870*/  LEA.HI.X.SX32 R21, R213, R217, 0x1, P5 ;  /* 0x000000d9d5157211 */ /* 0x000fe200028f0eff */
[----:B0-----:R0:W-:Y:S01]  /*6880*/  @P1 STG.E.U16 desc[UR14][R2.64], R12 ;  /* 0x0000000c02001986 */ /* 0x0011e2000c10150e */
[----:B------:R-:W-:-:S03]  /*6890*/  LEA R18, P1, R214, R23, 0x1 ;  /* 0x00000017d6127211 */ /* 0x000fc600078208ff */
[----:B------:R3:W-:Y:S01]  /*68a0*/  @P4 STG.E.U16 desc[UR14][R16.64], R13 ;  /* 0x0000000d10004986 */ /* 0x0007e2000c10150e */
[C---:B------:R-:W-:Y:S01]  /*68b0*/  ISETP.LT.AND P4, PT, R212.reuse, UR7, !P0 ;  /* 0x00000007d4007c0c */ /* 0x040fe2000c781270 */
[----:B------:R-:W-:Y:S01]  /*68c0*/  IMAD R212, R212, UR6, RZ ;  /* 0x00000006d4d47c24 */ /* 0x000fe2000f8e02ff */
[----:B------:R-:W-:Y:S02]  /*68d0*/  LEA.HI.X.SX32 R19, R214, R217, 0x1, P1 ;  /* 0x000000d9d6137211 */ /* 0x000fe400008f0eff */
[C---:B------:R-:W-:Y:S01]  /*68e0*/  ISETP.LT.AND P1, PT, R211.reuse, UR7, !P0 ;  /* 0x00000007d3007c0c */ /* 0x040fe2000c721270 */
[----:B------:R-:W-:Y:S01]  /*68f0*/  IMAD R211, R211, UR6, RZ ;  /* 0x00000006d3d37c24 */ /* 0x000fe2000f8e02ff */
[----:B0-----:R-:W-:Y:S01]  /*6900*/  LEA R2, P6, R212, R23, 0x1 ;  /* 0x00000017d4027211 */ /* 0x001fe200078c08ff */
[----:B------:R0:W-:Y:S01]  /*6910*/  @P2 STG.E.U16 desc[UR14][R18.64], R14 ;  /* 0x0000000e12002986 */ /* 0x0001e2000c10150e */
[----:B---3--:R-:W-:-:S03]  /*6920*/  PRMT R17, R12, 0x7632, R17 ;  /* 0x000076320c117816 */ /* 0x008fc60000000011 */
[----:B------:R-:W-:Y:S01]  /*6930*/  @P3 STG.E.U16 desc[UR14][R20.64], R15 ;  /* 0x0000000f14003986 */ /* 0x000fe2000c10150e */
[----:B------:R-:W-:Y:S02]  /*6940*/  LEA R12, P2, R211, R23, 0x1 ;  /* 0x00000017d30c7211 */ /* 0x000fe400078408ff */
[-C--:B------:R-:W-:Y:S02]  /*6950*/  LEA.HI.X.SX32 R3, R212, R217.reuse, 0x1, P6 ;  /* 0x000000d9d4037211 */ /* 0x080fe400030f0eff */
[C---:B------:R-:W-:Y:S01]  /*6960*/  ISETP.LT.AND P3, PT, R208.reuse, UR7, !P0 ;  /* 0x00000007d0007c0c */ /* 0x040fe2000c761270 */
[----:B------:R-:W-:Y:S01]  /*6970*/  IMAD R208, R208, UR6, RZ ;  /* 0x00000006d0d07c24 */ /* 0x000fe2000f8e02ff */
[----:B0-----:R-:W-:Y:S01]  /*6980*/  PRMT R19, R13, 0x7632, R19 ;  /* 0x000076320d137816 */ /* 0x001fe20000000013 */
[----:B------:R0:W-:Y:S01]  /*6990*/  @P4 STG.E.U16 desc[UR14][R2.64], R17 ;  /* 0x0000001102004986 */ /* 0x0001e2000c10150e */
[----:B------:R-:W-:Y:S02]  /*69a0*/  LEA.HI.X.SX32 R13, R211, R217, 0x1, P2 ;  /* 0x000000d9d30d7211 */ /* 0x000fe400010f0eff */
[C---:B------:R-:W-:Y:S01]  /*69b0*/  ISETP.LT.AND P2, PT, R210.reuse, UR7, !P0 ;  /* 0x00000007d2007c0c */ /* 0x040fe2000c741270 */
[----:B------:R-:W-:Y:S01]  /*69c0*/  IMAD R210, R210, UR6, RZ ;  /* 0x00000006d2d27c24 */ /* 0x000fe2000f8e02ff */
[C---:B------:R-:W-:Y:S01]  /*69d0*/  ISETP.LT.AND P4, PT, R209.reuse, UR7, !P0 ;  /* 0x00000007d1007c0c */ /* 0x040fe2000c781270 */
[----:B------:R-:W-:Y:S01]  /*69e0*/  IMAD R209, R209, UR6, RZ ;  /* 0x00000006d1d17c24 */ /* 0x000fe2000f8e02ff */
[----:B------:R3:W-:Y:S01]  /*69f0*/  @P1 STG.E.U16 desc[UR14][R12.64], R19 ;  /* 0x000000130c001986 */ /* 0x0007e2000c10150e */
[C---:B------:R-:W-:Y:S01]  /*6a00*/  ISETP.LT.AND P1, PT, R207.reuse, UR7, !P0 ;  /* 0x00000007cf007c0c */ /* 0x040fe2000c721270 */
[----:B------:R-:W-:Y:S01]  /*6a10*/  IMAD R207, R207, UR6, RZ ;  /* 0x00000006cfcf7c24 */ /* 0x000fe2000f8e02ff */
[----:B------:R-:W-:-:S02]  /*6a20*/  LEA R16, P6, R210, R23, 0x1 ;  /* 0x00000017d2107211 */ /* 0x000fc400078c08ff */
[----:B0-----:R-:W-:Y:S02]  /*6a30*/  LEA R2, P5, R209, R23, 0x1 ;  /* 0x00000017d1027211 */ /* 0x001fe400078a08ff */
[----:B------:R-:W-:Y:S02]  /*6a40*/  LEA.HI.X.SX32 R17, R210, R217, 0x1, P6 ;  /* 0x000000d9d2117211 */ /* 0x000fe400030f0eff */
[----:B------:R-:W-:Y:S02]  /*6a50*/  PRMT R21, R14, 0x7632, R21 ;  /* 0x000076320e157816 */ /* 0x000fe40000000015 */
[----:B------:R-:W-:Y:S02]  /*6a60*/  PRMT R15, R15, 0x7632, R15 ;  /* 0x000076320f0f7816 */ /* 0x000fe4000000000f */
[----:B---3--:R-:W-:Y:S01]  /*6a70*/  LEA R12, P6, R208, R23, 0x1 ;  /* 0x00000017d00c7211 */ /* 0x008fe200078c08ff */
[----:B------:R-:W-:Y:S01]  /*6a80*/  @P2 STG.E.U16 desc[UR14][R16.64], R21 ;  /* 0x0000001510002986 */ /* 0x000fe2000c10150e */
[----:B------:R-:W-:-:S02]  /*6a90*/  LEA.HI.X.SX32 R3, R209, R217, 0x1, P5 ;  /* 0x000000d9d1037211 */ /* 0x000fc400028f0eff */
[----:B------:R-:W-:Y:S02]  /*6aa0*/  LEA.HI.X.SX32 R13, R208, R217, 0x1, P6 ;  /* 0x000000d9d00d7211 */ /* 0x000fe400030f0eff */
[----:B------:R-:W-:Y:S01]  /*6ab0*/  LEA R14, P5, R207, R23, 0x1 ;  /* 0x00000017cf0e7211 */ /* 0x000fe200078a08ff */
[----:B------:R0:W-:Y:S01]  /*6ac0*/  @P4 STG.E.U16 desc[UR14][R2.64], R15 ;  /* 0x0000000f02004986 */ /* 0x0001e2000c10150e */
[C---:B------:R-:W-:Y:S01]  /*6ad0*/  ISETP.LT.AND P2, PT, R204.reuse, UR7, !P0 ;  /* 0x00000007cc007c0c */ /* 0x040fe2000c741270 */
[----:B------:R-:W-:Y:S01]  /*6ae0*/  IMAD R204, R204, UR6, RZ ;  /* 0x00000006cccc7c24 */ /* 0x000fe2000f8e02ff */
[----:B------:R-:W-:Y:S01]  /*6af0*/  ISETP.LT.AND P4, PT, R203, UR7, !P0 ;  /* 0x00000007cb007c0c */ /* 0x000fe2000c781270 */
[----:B-1----:R1:W-:Y:S01]  /*6b00*/  @P3 STG.E.U16 desc[UR14][R12.64], R8 ;  /* 0x000000080c003986 */ /* 0x0023e2000c10150e */
[C---:B------:R-:W-:Y:S01]  /*6b10*/  ISETP.LT.AND P3, PT, R205.reuse, UR7, !P0 ;  /* 0x00000007cd007c0c */ /* 0x040fe2000c761270 */
[----:B------:R-:W-:Y:S02]  /*6b20*/  IMAD R205, R205, UR6, RZ ;  /* 0x00000006cdcd7c24 */ /* 0x000fe4000f8e02ff */
[----:B------:R-:W-:Y:S01]  /*6b30*/  IMAD R203, R203, UR6, RZ ;  /* 0x00000006cbcb7c24 */ /* 0x000fe2000f8e02ff */
[----:B0-----:R-:W-:-:S02]  /*6b40*/  LEA.HI.X.SX32 R15, R207, R217, 0x1, P5 ;  /* 0x000000d9cf0f7211 */ /* 0x001fc400028f0eff */
[CC--:B------:R-:W-:Y:S02]  /*6b50*/  LEA R2, P5, R204.reuse, R23.reuse, 0x1 ;  /* 0x00000017cc027211 */ /* 0x0c0fe400078a08ff */
[-C--:B-1----:R-:W-:Y:S01]  /*6b60*/  LEA R12, P6, R203, R23.reuse, 0x1 ;  /* 0x00000017cb0c7211 */ /* 0x082fe200078c08ff */
[----:B------:R0:W-:Y:S01]  /*6b70*/  @P1 STG.E.U16 desc[UR14][R14.64], R9 ;  /* 0x000000090e001986 */ /* 0x0001e2000c10150e */
[C---:B------:R-:W-:Y:S02]  /*6b80*/  LEA R18, P1, R205.reuse, R23, 0x1 ;  /* 0x00000017cd127211 */ /* 0x040fe400078208ff */
[-C--:B------:R-:W-:Y:S02]  /*6b90*/  LEA.HI.X.SX32 R3, R204, R217.reuse, 0x1, P5 ;  /* 0x000000d9cc037211 */ /* 0x080fe400028f0eff */
[-C--:B------:R-:W-:Y:S02]  /*6ba0*/  LEA.HI.X.SX32 R19, R205, R217.reuse, 0x1, P1 ;  /* 0x000000d9cd137211 */ /* 0x080fe400008f0eff */
[C---:B------:R-:W-:Y:S01]  /*6bb0*/  ISETP.LT.AND P1, PT, R202.reuse, UR7, !P0 ;  /* 0x00000007ca007c0c */ /* 0x040fe2000c721270 */
[----:B------:R-:W-:Y:S01]  /*6bc0*/  IMAD R202, R202, UR6, RZ ;  /* 0x00000006caca7c24 */ /* 0x000fe2000f8e02ff */
[----:B------:R-:W-:Y:S01]  /*6bd0*/  LEA.HI.X.SX32 R13, R203, R217, 0x1, P6 ;  /* 0x000000d9cb0d7211 */ /* 0x000fe200030f0eff */
[----:B------:R-:W-:Y:S01]  /*6be0*/  @P3 STG.E.U16 desc[UR14][R18.64], R10 ;  /* 0x0000000a12003986 */ /* 0x000fe2000c10150e */
[----:B0-----:R-:W-:-:S02]  /*6bf0*/  PRMT R14, R8, 0x7632, R14 ;  /* 0x00007632080e7816 */ /* 0x001fc4000000000e */
[----:B------:R-:W-:Y:S01]  /*6c00*/  LEA R8, P3, R202, R23, 0x1 ;  /* 0x00000017ca087211 */ /* 0x000fe200078608ff */
[----:B------:R0:W-:Y:S01]  /*6c10*/  @P2 STG.E.U16 desc[UR14][R2.64], R11 ;  /* 0x0000000b02002986 */ /* 0x0001e2000c10150e */
[C---:B------:R-:W-:Y:S01]  /*6c20*/  ISETP.LT.AND P2, PT, R200.reuse, UR7, !P0 ;  /* 0x00000007c8007c0c */ /* 0x040fe2000c741270 */
[----:B------:R-:W-:Y:S01]  /*6c30*/  IMAD R200, R200, UR6, RZ ;  /* 0x00000006c8c87c24 */ /* 0x000fe2000f8e02ff */
[----:B------:R-:W-:Y:S01]  /*6c40*/  PRMT R15, R11, 0x7632, R15 ;  /* 0x000076320b0f7816 */ /* 0x000fe2000000000f */
[----:B------:R1:W-:Y:S01]  /*6c50*/  @P4 STG.E.U16 desc[UR14][R12.64], R14 ;  /* 0x0000000e0c004986 */ /* 0x0003e2000c10150e */
[C---:B------:R-:W-:Y:S01]  /*6c60*/  ISETP.LT.AND P4, PT, R199.reuse, UR7, !P0 ;  /* 0x00000007c7007c0c */ /* 0x040fe2000c781270 */
[----:B------:R-:W-:Y:S02]  /*6c70*/  IMAD R199, R199, UR6, RZ ;  /* 0x00000006c7c77c24 */ /* 0x000fe4000f8e02ff */
[----:B------:R2:W3:Y:S01]  /*6c80*/  LDS.128 R16, [R0+UR12] ;  /* 0x0000000c00107984 */ /* 0x0004e20008000c00 */
[----:B0-----:R-:W-:-:S02]  /*6c90*/  PRMT R3, R9, 0x7632, R3 ;  /* 0x0000763209037816 */ /* 0x001fc40000000003 */
[----:B------:R-:W-:Y:S02]  /*6ca0*/  LEA.HI.X.SX32 R9, R202, R217, 0x1, P3 ;  /* 0x000000d9ca097211 */ /* 0x000fe400018f0eff */
[-C--:B------:R-:W-:Y:S02]  /*6cb0*/  LEA R2, P6, R200, R23.reuse, 0x1 ;  /* 0x00000017c8027211 */ /* 0x080fe400078c08ff */
[----:B------:R-:W-:Y:S01]  /*6cc0*/  ISETP.LT.AND P3, PT, R198, UR7, !P0 ;  /* 0x00000007c6007c0c */ /* 0x000fe2000c761270 */
[----:B------:R0:W-:Y:S01]  /*6cd0*/  @P1 STG.E.U16 desc[UR14][R8.64], R3 ;  /* 0x0000000308001986 */ /* 0x0001e2000c10150e */
[----:B-1----:R-:W-:Y:S01]  /*6ce0*/  PRMT R13, R10, 0x7632, R13 ;  /* 0x000076320a0d7816 */ /* 0x002fe2000000000d */
[----:B------:R-:W-:Y:S01]  /*6cf0*/  IMAD R198, R198, UR6, RZ ;  /* 0x00000006c6c67c24 */ /* 0x000fe2000f8e02ff */
[C---:B------:R-:W-:Y:S01]  /*6d00*/  ISETP.LT.AND P1, PT, R197.reuse, UR7, !P0 ;  /* 0x00000007c5007c0c */ /* 0x040fe2000c721270 */
[----:B------:R-:W-:Y:S01]  /*6d10*/  IMAD R197, R197, UR6, RZ ;  /* 0x00000006c5c57c24 */ /* 0x000fe2000f8e02ff */
[----:B------:R-:W-:-:S02]  /*6d20*/  LEA R10, P5, R199, R23, 0x1 ;  /* 0x00000017c70a7211 */ /* 0x000fc400078a08ff */
[----:B--2---:R-:W-:Y:S02]  /*6d30*/  PRMT R0, R6, 0x7632, R0 ;  /* 0x0000763206007816 */ /* 0x004fe40000000000 */
[----:B------:R-:W-:Y:S02]  /*6d40*/  LEA.HI.X.SX32 R11, R199, R217, 0x1, P5 ;  /* 0x000000d9c70b7211 */ /* 0x000fe400028f0eff */
[----:B------:R-:W-:Y:S02]  /*6d50*/  LEA R12, P5, R197, R23, 0x1 ;  /* 0x00000017c50c7211 */ /* 0x000fe400078a08ff */
[----:B0-----:R-:W-:Y:S02]  /*6d60*/  LEA.HI.X.SX32 R3, R200, R217, 0x1, P6 ;  /* 0x000000d9c8037211 */ /* 0x001fe400030f0eff */
[----:B------:R-:W-:-:S03]  /*6d70*/  LEA R8, P6, R198, R23, 0x1 ;  /* 0x00000017c6087211 */ /* 0x000fc600078c08ff */
[----:B------:R0:W-:Y:S01]  /*6d80*/  @P2 STG.E.U16 desc[UR14][R2.64], R13 ;  /* 0x0000000d02002986 */ /* 0x0001e2000c10150e */
[C---:B------:R-:W-:Y:S01]  /*6d90*/  ISETP.LT.AND P2, PT, R194.reuse, UR7, !P0 ;  /* 0x00000007c2007c0c */ /* 0x040fe2000c741270 */
[----:B------:R-:W-:Y:S01]  /*6da0*/  IMAD R194, R194, UR6, RZ ;  /* 0x00000006c2c27c24 */ /* 0x000fe2000f8e02ff */
[----:B------:R-:W-:Y:S01]  /*6db0*/  LEA.HI.X.SX32 R9, R198, R217, 0x1, P6 ;  /* 0x000000d9c6097211 */ /* 0x000fe200030f0eff */
[----:B------:R1:W-:Y:S01]  /*6dc0*/  @P4 STG.E.U16 desc[UR14][R10.64], R15 ;  /* 0x0000000f0a004986 */ /* 0x0003e2000c10150e */
[C---:B------:R-:W-:Y:S01]  /*6dd0*/  ISETP.LT.AND P4, PT, R189.reuse, UR7, !P0 ;  /* 0x00000007bd007c0c */ /* 0x040fe2000c781270 */
[----:B------:R-:W-:Y:S01]  /*6de0*/  IMAD R189, R189, UR6, RZ ;  /* 0x00000006bdbd7c24 */ /* 0x000fe2000f8e02ff */
[----:B------:R-:W-:Y:S01]  /*6df0*/  LEA R14, P6, R194, R23, 0x1 ;  /* 0x00000017c20e7211 */ /* 0x000fe200078c08ff */
[----:B------:R2:W-:Y:S01]  /*6e00*/  @P3 STG.E.U16 desc[UR14][R8.64], R4 ;  /* 0x0000000408003986 */ /* 0x0005e2000c10150e */
[C---:B------:R-:W-:Y:S01]  /*6e10*/  ISETP.LT.AND P3, PT, R192.reuse, UR7, !P0 ;  /* 0x00000007c0007c0c */ /* 0x040fe2000c761270 */
[----:B------:R-:W-:Y:S01]  /*6e20*/  IMAD R192, R192, UR6, RZ ;  /* 0x00000006c0c07c24 */ /* 0x000fe2000f8e02ff */
[----:B0-----:R-:W-:-:S04]  /*6e30*/  LEA.HI.X.SX32 R13, R197, R217, 0x1, P5 ;  /* 0x000000d9c50d7211 */ /* 0x001fc800028f0eff */
[----:B------:R-:W-:Y:S01]  /*6e40*/  LEA R2, P5, R192, R23, 0x1 ;  /* 0x00000017c0027211 */ /* 0x000fe200078a08ff */
[----:B------:R0:W-:Y:S01]  /*6e50*/  @P1 STG.E.U16 desc[UR14][R12.64], R5 ;  /* 0x000000050c001986 */ /* 0x0001e2000c10150e */
[C---:B------:R-:W-:Y:S01]  /*6e60*/  ISETP.LT.AND P1, PT, R190.reuse, UR7, !P0 ;  /* 0x00000007be007c0c */ /* 0x040fe2000c721270 */
[----:B------:R-:W-:Y:S01]  /*6e70*/  IMAD R190, R190, UR6, RZ ;  /* 0x00000006bebe7c24 */ /* 0x000fe2000f8e02ff */
[-C--:B-1----:R-:W-:Y:S02]  /*6e80*/  LEA.HI.X.SX32 R15, R194, R217.reuse, 0x1, P6 ;  /* 0x000000d9c20f7211 */ /* 0x082fe400030f0eff */
[----:B------:R-:W-:Y:S02]  /*6e90*/  LEA.HI.X.SX32 R3, R192, R217, 0x1, P5 ;  /* 0x000000d9c0037211 */ /* 0x000fe400028f0eff */
[-C--:B--2---:R-:W-:Y:S01]  /*6ea0*/  LEA R8, P6, R190, R23.reuse, 0x1 ;  /* 0x00000017be087211 */ /* 0x084fe200078c08ff */
[----:B------:R-:W-:Y:S01]  /*6eb0*/  @P2 STG.E.U16 desc[UR14][R14.64], R6 ;  /* 0x000000060e002986 */ /* 0x000fe2000c10150e */
[----:B------:R-:W-:-:S02]  /*6ec0*/  LEA R10, P2, R189, R23, 0x1 ;  /* 0x00000017bd0a7211 */ /* 0x000fc400078408ff */
[----:B------:R-:W-:Y:S01]  /*6ed0*/  PRMT R4, R4, 0x7632, R4 ;  /* 0x0000763204047816 */ /* 0x000fe20000000004 */
[----:B------:R1:W-:Y:S01]  /*6ee0*/  @P3 STG.E.U16 desc[UR14][R2.64], R7 ;  /* 0x0000000702003986 */ /* 0x0003e2000c10150e */
[-C--:B------:R-:W-:Y:S01]  /*6ef0*/  LEA.HI.X.SX32 R9, R190, R217.reuse, 0x1, P6 ;  /* 0x000000d9be097211 */ /* 0x080fe200030f0eff */
[----:B0-----:R-:W-:Y:S01]  /*6f00*/  IMAD R13, R57, UR6, RZ ;  /* 0x00000006390d7c24 */ /* 0x001fe2000f8e02ff */
[----:B------:R-:W-:Y:S02]  /*6f10*/  LEA.HI.X.SX32 R11, R189, R217, 0x1, P2 ;  /* 0x000000d9bd0b7211 */ /* 0x000fe400010f0eff */
[----:B------:R-:W-:Y:S01]  /*6f20*/  PRMT R5, R5, 0x7632, R5 ;  /* 0x0000763205057816 */ /* 0x000fe20000000005 */
[----:B------:R0:W-:Y:S01]  /*6f30*/  @P1 STG.E.U16 desc[UR14][R8.64], R4 ;  /* 0x0000000408001986 */ /* 0x0001e2000c10150e */
[C---:B------:R-:W-:Y:S01]  /*6f40*/  ISETP.LT.AND P2, PT, R188.reuse, UR7, !P0 ;  /* 0x00000007bc007c0c */ /* 0x040fe2000c741270 */
[----:B------:R-:W-:Y:S01]  /*6f50*/  IMAD R188, R188, UR6, RZ ;  /* 0x00000006bcbc7c24 */ /* 0x000fe2000f8e02ff */
[----:B------:R-:W-:Y:S01]  /*6f60*/  ISETP.LT.AND P3, PT, R186, UR7, !P0 ;  /* 0x00000007ba007c0c */ /* 0x000fe2000c761270 */
[----:B------:R2:W-:Y:S01]  /*6f70*/  @P4 STG.E.U16 desc[UR14][R10.64], R5 ;  /* 0x000000050a004986 */ /* 0x0005e2000c10150e */
[C---:B------:R-:W-:Y:S01]  /*6f80*/  ISETP.LT.AND P4, PT, R187.reuse, UR7, !P0 ;  /* 0x00000007bb007c0c */ /* 0x040fe2000c781270 */
[----:B------:R-:W-:Y:S01]  /*6f90*/  IMAD R187, R187, UR6, RZ ;  /* 0x00000006bbbb7c24 */ /* 0x000fe2000f8e02ff */
[----:B-1----:R-:W-:Y:S01]  /*6fa0*/  LEA R2, P6, R188, R23, 0x1 ;  /* 0x00000017bc027211 */ /* 0x002fe200078c08ff */
[----:B------:R-:W-:Y:S01]  /*6fb0*/  IMAD R186, R186, UR6, RZ ;  /* 0x00000006baba7c24 */ /* 0x000fe2000f8e02ff */
[C---:B------:R-:W-:Y:S01]  /*6fc0*/  ISETP.LT.AND P1, PT, R185.reuse, UR7, !P0 ;  /* 0x00000007b9007c0c */ /* 0x040fe2000c721270 */
[----:B------:R-:W-:Y:S01]  /*6fd0*/  IMAD R185, R185, UR6, RZ ;  /* 0x00000006b9b97c24 */ /* 0x000fe2000f8e02ff */
[----:B------:R-:W-:-:S02]  /*6fe0*/  LEA.HI.X.SX32 R3, R188, R217, 0x1, P6 ;  /* 0x000000d9bc037211 */ /* 0x000fc400030f0eff */
[-C--:B0-----:R-:W-:Y:S02]  /*6ff0*/  LEA R4, P5, R187, R23.reuse, 0x1 ;  /* 0x00000017bb047211 */ /* 0x081fe400078a08ff */
[----:B------:R-:W-:Y:S01]  /*7000*/  LEA R6, P6, R186, R23, 0x1 ;  /* 0x00000017ba067211 */ /* 0x000fe200078c08ff */
[----:B------:R0:W-:Y:S01]  /*7010*/  @P2 STG.E.U16 desc[UR14][R2.64], R0 ;  /* 0x0000000002002986 */ /* 0x0001e2000c10150e */
[----:B------:R-:W-:Y:S01]  /*7020*/  PRMT R9, R7, 0x7632, R9 ;  /* 0x0000763207097816 */ /* 0x000fe20000000009 */
[----:B--2---:R-:W-:Y:S01]  /*7030*/  IMAD R11, R58, UR6, RZ ;  /* 0x000000063a0b7c24 */ /* 0x004fe2000f8e02ff */
[----:B------:R-:W-:Y:S02]  /*7040*/  LEA.HI.X.SX32 R5, R187, R217, 0x1, P5 ;  /* 0x000000d9bb057211 */ /* 0x000fe400028f0eff */
[----:B------:R-:W-:Y:S02]  /*7050*/  LEA R8, P5, R185, R23, 0x1 ;  /* 0x00000017b9087211 */ /* 0x000fe400078a08ff */
[----:B------:R-:W-:Y:S01]  /*7060*/  LEA.HI.X.SX32 R7, R186, R217, 0x1, P6 ;  /* 0x000000d9ba077211 */ /* 0x000fe200030f0eff */
[----:B------:R1:W-:Y:S01]  /*7070*/  @P4 STG.E.U16 desc[UR14][R4.64], R9 ;  /* 0x0000000904004986 */ /* 0x0003e2000c10150e */
[C---:B------:R-:W-:Y:S01]  /*7080*/  ISETP.LT.AND P4, PT, R61.reuse, UR7, !P0 ;  /* 0x000000073d007c0c */ /* 0x040fe2000c781270 */
[----:B------:R-:W-:-:S02]  /*7090*/  IMAD R61, R61, UR6, RZ ;  /* 0x000000063d3d7c24 */ /* 0x000fc4000f8e02ff */
[----:B---3--:R2:W-:Y:S01]  /*70a0*/  @P3 STG.E.U16 desc[UR14][R6.64], R16 ;  /* 0x0000001006003986 */ /* 0x0085e2000c10150e */
[C---:B------:R-:W-:Y:S01]  /*70b0*/  ISETP.LT.AND P3, PT, R60.reuse, UR7, !P0 ;  /* 0x000000073c007c0c */ /* 0x040fe2000c761270 */
[----:B------:R-:W-:Y:S02]  /*70c0*/  IMAD R60, R60, UR6, RZ ;  /* 0x000000063c3c7c24 */ /* 0x000fe4000f8e02ff */
[----:B0-----:R-:W-:Y:S01]  /*70d0*/  IMAD R0, R59, UR6, RZ ;  /* 0x000000063b007c24 */ /* 0x001fe2000f8e02ff */
[----:B-1----:R-:W-:Y:S02]  /*70e0*/  LEA.HI.X.SX32 R9, R185, R217, 0x1, P5 ;  /* 0x000000d9b9097211 */ /* 0x002fe400028f0eff */
[C---:B------:R-:W-:Y:S01]  /*70f0*/  ISETP.LT.AND P5, PT, R62.reuse, UR7, !P0 ;  /* 0x000000073e007c0c */ /* 0x040fe2000c7a1270 */
[----:B------:R-:W-:Y:S01]  /*7100*/  IMAD R62, R62, UR6, RZ ;  /* 0x000000063e3e7c24 */ /* 0x000fe2000f8e02ff */
[-C--:B--2---:R-:W-:Y:S01]  /*7110*/  LEA R6, P2, R60, R23.reuse, 0x1 ;  /* 0x000000173c067211 */ /* 0x084fe200078408ff */
[----:B------:R0:W-:Y:S01]  /*7120*/  @P1 STG.E.U16 desc[UR14][R8.64], R17 ;  /* 0x0000001108001986 */ /* 0x0001e2000c10150e */
[----:B------:R-:W-:-:S02]  /*7130*/  LEA R4, P1, R61, R23, 0x1 ;  /* 0x000000173d047211 */ /* 0x000fc400078208ff */
[----:B------:R-:W-:Y:S02]  /*7140*/  LEA R2, P6, R62, R23, 0x1 ;  /* 0x000000173e027211 */ /* 0x000fe400078c08ff */
[----:B------:R-:W-:Y:S02]  /*7150*/  LEA.HI.X.SX32 R5, R61, R217, 0x1, P1 ;  /* 0x000000d93d057211 */ /* 0x000fe400008f0eff */
[----:B------:R-:W-:Y:S02]  /*7160*/  LEA R10, P1, R11, R23, 0x1 ;  /* 0x000000170b0a7211 */ /* 0x000fe400078208ff */
[-C--:B------:R-:W-:Y:S02]  /*7170*/  LEA.HI.X.SX32 R7, R60, R217.reuse, 0x1, P2 ;  /* 0x000000d93c077211 */ /* 0x080fe400010f0eff */
[----:B------:R-:W-:Y:S02]  /*7180*/  ISETP.LT.AND P2, PT, R59, UR7, !P0 ;  /* 0x000000073b007c0c */ /* 0x000fe4000c741270 */
[----:B------:R-:W-:-:S02]  /*7190*/  LEA.HI.X.SX32 R11, R11, R217, 0x1, P1 ;  /* 0x000000d90b0b7211 */ /* 0x000fc400008f0eff */
[----:B------:R-:W-:Y:S02]  /*71a0*/  LEA.HI.X.SX32 R3, R62, R217, 0x1, P6 ;  /* 0x000000d93e037211 */ /* 0x000fe400030f0eff */
[----:B------:R-:W-:Y:S02]  /*71b0*/  ISETP.LT.AND P1, PT, R58, UR7, !P0 ;  /* 0x000000073a007c0c */ /* 0x000fe4000c721270 */
[----:B------:R-:W-:Y:S01]  /*71c0*/  ISETP.LT.AND P0, PT, R57, UR7, !P0 ;  /* 0x0000000739007c0c */ /* 0x000fe2000c701270 */
[----:B------:R1:W-:Y:S01]  /*71d0*/  @P5 STG.E.U16 desc[UR14][R2.64], R18 ;  /* 0x0000001202005986 */ /* 0x0003e2000c10150e */
[C---:B0-----:R-:W-:Y:S02]  /*71e0*/  LEA R8, P6, R0.reuse, R23, 0x1 ;  /* 0x0000001700087211 */ /* 0x041fe400078c08ff */
[----:B------:R-:W-:Y:S01]  /*71f0*/  PRMT R17, R17, 0x7632, R17 ;  /* 0x0000763211117816 */ /* 0x000fe20000000011 */
[----:B------:R0:W-:Y:S01]  /*7200*/  @P4 STG.E.U16 desc[UR14][R4.64], R19 ;  /* 0x0000001304004986 */ /* 0x0001e2000c10150e */
[----:B------:R-:W-:-:S02]  /*7210*/  LEA.HI.X.SX32 R9, R0, R217, 0x1, P6 ;  /* 0x000000d900097211 */ /* 0x000fc400030f0eff */
[----:B------:R-:W-:-:S04]  /*7220*/  LEA R12, P6, R13, R23, 0x1 ;  /* 0x000000170d0c7211 */ /* 0x000fc800078c08ff */
[----:B------:R-:W-:Y:S02]  /*7230*/  LEA.HI.X.SX32 R13, R13, R217, 0x1, P6 ;  /* 0x000000d90d0d7211 */ /* 0x000fe400030f0eff */
[----:B-1----:R-:W-:Y:S02]  /*7240*/  PRMT R3, R16, 0x7632, R3 ;  /* 0x0000763210037816 */ /* 0x002fe40000000003 */
[----:B0-----:R-:W-:-:S03]  /*7250*/  PRMT R5, R18, 0x7632, R5 ;  /* 0x0000763212057816 */ /* 0x001fc60000000005 */
[----:B------:R0:W-:Y:S04]  /*7260*/  @P3 STG.E.U16 desc[UR14][R6.64], R3 ;  /* 0x0000000306003986 */ /* 0x0001e8000c10150e */
[----:B------:R0:W-:Y:S04]  /*7270*/  @P2 STG.E.U16 desc[UR14][R8.64], R17 ;  /* 0x0000001108002986 */ /* 0x0001e8000c10150e */
[----:B------:R0:W-:Y:S01]  /*7280*/  @P1 STG.E.U16 desc[UR14][R10.64], R5 ;  /* 0x000000050a001986 */ /* 0x0001e2000c10150e */
[----:B------:R-:W-:Y:S05]  /*7290*/  @!P0 EXIT ;  /* 0x000000000000894d */ /* 0x000fea0003800000 */
[----:B0-----:R-:W-:-:S05]  /*72a0*/  PRMT R6, R19, 0x7632, R6 ;  /* 0x0000763213067816 */ /* 0x001fca0000000006 */
[----:B------:R-:W-:Y:S01]  /*72b0*/  STG.E.U16 desc[UR14][R12.64], R6 ;  /* 0x000000060c007986 */ /* 0x000fe2000c10150e */
[----:B------:R-:W-:Y:S05]  /*72c0*/  EXIT ;  /* 0x000000000000794d */ /* 0x000fea0003800000 */
.L_x_2:
[----:B------:R-:W-:-:S00]  /*72d0*/  BRA `(.L_x_2) ;  /* 0xfffffffc00fc7947 */ /* 0x000fc0000383ffff */
[----:B------:R-:W-:-:S00]  /*72e0*/  NOP ;  /* 0x0000000000007918 */ /* 0x000fc00000000000 */
        /* <DEDUP_REMOVED lines=9> */
.L_x_3:


//--------------------- .nv.shared.matmul_kernel  --------------------------
	.section	.nv.shared.matmul_kernel,"aw",@nobits
	.sectionflags	@""
	.align	16
	.zero		1024


//--------------------- .nv.shared.reserved.0     --------------------------
	.section	.nv.shared.reserved.0,"aw",@nobits
	.weak		__nv_reservedSMEM_offset_0_alias
	.size		__nv_reservedSMEM_offset_0_alias, 0, 0
	.other		__nv_reservedSMEM_offset_0_alias,@"STO_CUDA_RESERVED_SHARED STV_DEFAULT"
__nv_reservedSMEM_offset_0_alias:
	.zero		0


//--------------------- .nv.constant0.matmul_kernel --------------------------
	.section	.nv.constant0.matmul_kernel,"a",@progbits
	.sectionflags	@""
	.align	4
.nv.constant0.matmul_kernel:
	.zero		608


//--------------------- SYMBOLS --------------------------

	.type		.nv.reservedSmem.offset0,@object
	.size		.nv.reservedSmem.offset0,0x4
